//
// Generated by NVIDIA NVVM Compiler
//
// Compiler Build ID: CL-36424714
// Cuda compilation tools, release 13.0, V13.0.88
// Based on NVVM 20.0.0
//

.version 9.0
.target sm_100
.address_size 64

	// .globl	calcEnergies
.func  (.param .align 16 .b8 func_retval0[16]) __internal_trig_reduction_slowpathd
(
	.param .b64 __internal_trig_reduction_slowpathd_param_0
)
;
.extern .shared .align 16 .b8 shared[];
.global .align 8 .b8 __cudart_i2opi_d[144] = {8, 93, 141, 31, 177, 95, 251, 107, 234, 146, 82, 138, 247, 57, 7, 61, 123, 241, 229, 235, 199, 186, 39, 117, 45, 234, 95, 158, 102, 63, 70, 79, 183, 9, 203, 39, 207, 126, 54, 109, 31, 109, 10, 90, 139, 17, 47, 239, 15, 152, 5, 222, 255, 151, 248, 31, 59, 40, 249, 189, 139, 95, 132, 156, 244, 57, 83, 131, 57, 214, 145, 57, 65, 126, 95, 180, 38, 112, 156, 233, 132, 68, 187, 46, 245, 53, 130, 232, 62, 167, 41, 177, 28, 235, 29, 254, 28, 146, 209, 9, 234, 46, 73, 6, 224, 210, 77, 66, 58, 110, 36, 183, 97, 197, 187, 222, 171, 99, 81, 254, 65, 144, 67, 60, 153, 149, 98, 219, 192, 221, 52, 245, 209, 87, 39, 252, 41, 21, 68, 78, 110, 131, 249, 162};

.visible .entry calcEnergies(
	.param .u64 .ptr .align 1 calcEnergies_param_0,
	.param .u32 calcEnergies_param_1,
	.param .u64 .ptr .align 1 calcEnergies_param_2,
	.param .u64 .ptr .align 1 calcEnergies_param_3,
	.param .u64 .ptr .align 1 calcEnergies_param_4,
	.param .u64 .ptr .align 1 calcEnergies_param_5,
	.param .u64 .ptr .align 1 calcEnergies_param_6,
	.param .u64 .ptr .align 1 calcEnergies_param_7,
	.param .u64 .ptr .align 1 calcEnergies_param_8,
	.param .u64 .ptr .align 1 calcEnergies_param_9,
	.param .u64 .ptr .align 1 calcEnergies_param_10
)
{
	.reg .pred 	%p<30>;
	.reg .b16 	%rs<4>;
	.reg .b32 	%r<155>;
	.reg .b32 	%f<5>;
	.reg .b64 	%rd<57>;
	.reg .b64 	%fd<270>;

	ld.param.u64 	%rd17, [calcEnergies_param_0];
	ld.param.u32 	%r47, [calcEnergies_param_1];
	ld.param.u64 	%rd12, [calcEnergies_param_5];
	ld.param.u64 	%rd14, [calcEnergies_param_7];
	ld.param.u64 	%rd15, [calcEnergies_param_8];
	ld.param.u64 	%rd18, [calcEnergies_param_9];
	cvta.to.global.u64 	%rd1, %rd17;
	cvta.to.global.u64 	%rd19, %rd15;
	cvta.to.global.u64 	%rd20, %rd18;
	mov.u32 	%r1, %tid.x;
	mov.u32 	%r2, %ntid.x;
	mov.u32 	%r3, %ctaid.x;
	mul.wide.u32 	%rd21, %r3, 4;
	add.s64 	%rd22, %rd20, %rd21;
	ld.global.u32 	%r4, [%rd22];
	mul.wide.s32 	%rd23, %r4, 4;
	add.s64 	%rd24, %rd19, %rd23;
	ld.global.u32 	%r5, [%rd24];
	ld.global.u32 	%r6, [%rd24+4];
	add.s32 	%r48, %r2, %r47;
	add.s32 	%r49, %r48, -1;
	div.s32 	%r50, %r49, %r2;
	mul.lo.s32 	%r7, %r50, %r1;
	add.s32 	%r51, %r7, %r50;
	min.s32 	%r8, %r47, %r51;
	setp.ge.s32 	%p2, %r7, %r8;
	@%p2 bra 	$L__BB0_7;
	sub.s32 	%r52, %r8, %r7;
	and.b32  	%r9, %r52, 3;
	setp.eq.s32 	%p3, %r9, 0;
	mov.u32 	%r147, %r7;
	@%p3 bra 	$L__BB0_4;
	shl.b32 	%r53, %r7, 3;
	shl.b32 	%r54, %r2, 3;
	add.s32 	%r55, %r53, %r54;
	mov.u32 	%r56, shared;
	add.s32 	%r145, %r56, %r55;
	neg.s32 	%r144, %r9;
	mov.u32 	%r147, %r7;
$L__BB0_3:
	.pragma "nounroll";
	mul.wide.s32 	%rd25, %r147, 8;
	add.s64 	%rd26, %rd1, %rd25;
	ld.global.f64 	%fd52, [%rd26];
	st.shared.f64 	[%r145], %fd52;
	add.s32 	%r147, %r147, 1;
	add.s32 	%r145, %r145, 8;
	add.s32 	%r144, %r144, 1;
	setp.ne.s32 	%p4, %r144, 0;
	@%p4 bra 	$L__BB0_3;
$L__BB0_4:
	sub.s32 	%r57, %r7, %r8;
	setp.gt.u32 	%p5, %r57, -4;
	@%p5 bra 	$L__BB0_7;
	sub.s32 	%r149, %r147, %r8;
	add.s64 	%rd2, %rd1, 16;
	shl.b32 	%r58, %r2, 3;
	shl.b32 	%r59, %r147, 3;
	add.s32 	%r60, %r58, %r59;
	mov.u32 	%r61, shared;
	add.s32 	%r62, %r60, %r61;
	add.s32 	%r148, %r62, 16;
$L__BB0_6:
	mul.wide.s32 	%rd27, %r147, 8;
	add.s64 	%rd28, %rd2, %rd27;
	ld.global.f64 	%fd53, [%rd28+-16];
	st.shared.f64 	[%r148+-16], %fd53;
	ld.global.f64 	%fd54, [%rd28+-8];
	st.shared.f64 	[%r148+-8], %fd54;
	ld.global.f64 	%fd55, [%rd28];
	st.shared.f64 	[%r148], %fd55;
	ld.global.f64 	%fd56, [%rd28+8];
	st.shared.f64 	[%r148+8], %fd56;
	add.s32 	%r147, %r147, 4;
	add.s32 	%r149, %r149, 4;
	add.s32 	%r148, %r148, 32;
	setp.ne.s32 	%p6, %r149, 0;
	@%p6 bra 	$L__BB0_6;
$L__BB0_7:
	cvta.to.global.u64 	%rd29, %rd14;
	bar.sync 	0;
	mul.hi.u32 	%r27, %r3, 1431655766;
	ld.global.u32 	%r63, [%rd29];
	mad.lo.s32 	%r64, %r27, %r63, %r27;
	mul.wide.s32 	%rd30, %r64, 4;
	add.s64 	%rd31, %rd29, %rd30;
	add.s64 	%rd3, %rd31, 4;
	ld.global.u32 	%r65, [%rd31+4];
	cvta.to.global.u64 	%rd32, %rd12;
	mul.wide.u32 	%rd33, %r3, 8;
	add.s64 	%rd34, %rd32, %rd33;
	ld.global.f64 	%fd1, [%rd34];
	setp.ge.u32 	%p7, %r1, %r65;
	@%p7 bra 	$L__BB0_15;
	ld.param.u64 	%rd54, [calcEnergies_param_6];
	cvta.to.global.u64 	%rd35, %rd54;
	shl.b32 	%r66, %r27, 2;
	mul.wide.u32 	%rd36, %r66, 4;
	add.s64 	%rd37, %rd35, %rd36;
	ld.global.u32 	%r67, [%rd37];
	shl.b32 	%r68, %r2, 3;
	mov.u32 	%r69, shared;
	add.s32 	%r70, %r69, %r68;
	mad.lo.s32 	%r71, %r67, 24, %r70;
	ld.shared.f64 	%fd57, [%r71];
	ld.shared.f64 	%fd58, [%r71+8];
	ld.shared.f64 	%fd59, [%r71+16];
	ld.global.u32 	%r72, [%rd37+4];
	mad.lo.s32 	%r73, %r72, 24, %r70;
	ld.shared.f64 	%fd2, [%r73];
	ld.shared.f64 	%fd3, [%r73+8];
	ld.shared.f64 	%fd4, [%r73+16];
	ld.global.u32 	%r74, [%rd37+8];
	mad.lo.s32 	%r75, %r74, 24, %r70;
	ld.shared.f64 	%fd60, [%r75];
	ld.shared.f64 	%fd61, [%r75+8];
	ld.shared.f64 	%fd62, [%r75+16];
	ld.global.u32 	%r76, [%rd37+12];
	mad.lo.s32 	%r77, %r76, 24, %r70;
	ld.shared.f64 	%fd63, [%r77];
	ld.shared.f64 	%fd64, [%r77+8];
	ld.shared.f64 	%fd65, [%r77+16];
	sub.f64 	%fd66, %fd57, %fd2;
	sub.f64 	%fd67, %fd58, %fd3;
	sub.f64 	%fd68, %fd59, %fd4;
	sub.f64 	%fd69, %fd60, %fd2;
	sub.f64 	%fd70, %fd61, %fd3;
	sub.f64 	%fd71, %fd62, %fd4;
	sub.f64 	%fd72, %fd63, %fd2;
	sub.f64 	%fd73, %fd64, %fd3;
	sub.f64 	%fd74, %fd65, %fd4;
	mul.f64 	%fd75, %fd70, %fd70;
	fma.rn.f64 	%fd76, %fd69, %fd69, %fd75;
	fma.rn.f64 	%fd77, %fd71, %fd71, %fd76;
	sqrt.rn.f64 	%fd78, %fd77;
	div.rn.f64 	%fd5, %fd69, %fd78;
	div.rn.f64 	%fd6, %fd70, %fd78;
	div.rn.f64 	%fd7, %fd71, %fd78;
	mul.f64 	%fd79, %fd67, %fd70;
	fma.rn.f64 	%fd80, %fd66, %fd69, %fd79;
	fma.rn.f64 	%fd81, %fd68, %fd71, %fd80;
	div.rn.f64 	%fd82, %fd81, %fd77;
	mul.f64 	%fd83, %fd69, %fd82;
	sub.f64 	%fd84, %fd66, %fd83;
	mul.f64 	%fd85, %fd70, %fd82;
	sub.f64 	%fd86, %fd67, %fd85;
	mul.f64 	%fd87, %fd71, %fd82;
	sub.f64 	%fd88, %fd68, %fd87;
	mul.f64 	%fd89, %fd86, %fd86;
	fma.rn.f64 	%fd90, %fd84, %fd84, %fd89;
	fma.rn.f64 	%fd91, %fd88, %fd88, %fd90;
	sqrt.rn.f64 	%fd92, %fd91;
	div.rn.f64 	%fd8, %fd84, %fd92;
	div.rn.f64 	%fd9, %fd86, %fd92;
	div.rn.f64 	%fd10, %fd88, %fd92;
	mul.f64 	%fd93, %fd6, %fd10;
	mul.f64 	%fd94, %fd7, %fd9;
	sub.f64 	%fd95, %fd93, %fd94;
	mul.f64 	%fd96, %fd7, %fd8;
	mul.f64 	%fd97, %fd5, %fd10;
	sub.f64 	%fd11, %fd96, %fd97;
	mul.f64 	%fd98, %fd5, %fd9;
	mul.f64 	%fd99, %fd6, %fd8;
	sub.f64 	%fd100, %fd98, %fd99;
	mul.f64 	%fd101, %fd73, %fd9;
	fma.rn.f64 	%fd102, %fd72, %fd8, %fd101;
	fma.rn.f64 	%fd103, %fd74, %fd10, %fd102;
	mul.f64 	%fd104, %fd73, %fd11;
	fma.rn.f64 	%fd105, %fd72, %fd95, %fd104;
	fma.rn.f64 	%fd106, %fd74, %fd100, %fd105;
	mul.f64 	%fd107, %fd106, %fd106;
	fma.rn.f64 	%fd108, %fd103, %fd103, %fd107;
	sqrt.rn.f64 	%fd109, %fd108;
	div.rn.f64 	%fd12, %fd103, %fd109;
	div.rn.f64 	%fd13, %fd106, %fd109;
	abs.f64 	%fd14, %fd1;
	setp.neu.f64 	%p8, %fd14, 0d7FF0000000000000;
	@%p8 bra 	$L__BB0_10;
	mov.f64 	%fd115, 0d0000000000000000;
	mul.rn.f64 	%fd259, %fd1, %fd115;
	mov.b32 	%r151, 0;
	bra.uni 	$L__BB0_12;
$L__BB0_10:
	mul.f64 	%fd110, %fd1, 0d3FE45F306DC9C883;
	cvt.rni.s32.f64 	%r151, %fd110;
	cvt.rn.f64.s32 	%fd111, %r151;
	fma.rn.f64 	%fd112, %fd111, 0dBFF921FB54442D18, %fd1;
	fma.rn.f64 	%fd113, %fd111, 0dBC91A62633145C00, %fd112;
	fma.rn.f64 	%fd259, %fd111, 0dB97B839A252049C0, %fd113;
	setp.ltu.f64 	%p9, %fd14, 0d41E0000000000000;
	@%p9 bra 	$L__BB0_12;
	{ // callseq 0, 0
	.param .b64 param0;
	st.param.f64 	[param0], %fd1;
	.param .align 16 .b8 retval0[16];
	call.uni (retval0), 
	__internal_trig_reduction_slowpathd, 
	(
	param0
	);
	ld.param.f64 	%fd259, [retval0];
	ld.param.b32 	%r151, [retval0+8];
	} // callseq 0
$L__BB0_12:
	mul.rn.f64 	%fd116, %fd259, %fd259;
	fma.rn.f64 	%fd117, %fd116, 0dBDA8FF8320FD8164, 0d3E21EEA7C1EF8528;
	fma.rn.f64 	%fd118, %fd117, %fd116, 0dBE927E4F8E06E6D9;
	fma.rn.f64 	%fd119, %fd118, %fd116, 0d3EFA01A019DDBCE9;
	fma.rn.f64 	%fd120, %fd119, %fd116, 0dBF56C16C16C15D47;
	fma.rn.f64 	%fd121, %fd120, %fd116, 0d3FA5555555555551;
	fma.rn.f64 	%fd122, %fd121, %fd116, 0dBFE0000000000000;
	fma.rn.f64 	%fd123, %fd122, %fd116, 0d3FF0000000000000;
	fma.rn.f64 	%fd124, %fd116, 0d3DE5DB65F9785EBA, 0dBE5AE5F12CB0D246;
	fma.rn.f64 	%fd125, %fd124, %fd116, 0d3EC71DE369ACE392;
	fma.rn.f64 	%fd126, %fd125, %fd116, 0dBF2A01A019DB62A1;
	fma.rn.f64 	%fd127, %fd126, %fd116, 0d3F81111111110818;
	fma.rn.f64 	%fd128, %fd127, %fd116, 0dBFC5555555555554;
	fma.rn.f64 	%fd129, %fd128, %fd116, 0d0000000000000000;
	fma.rn.f64 	%fd130, %fd129, %fd259, %fd259;
	and.b32  	%r80, %r151, 1;
	setp.eq.b32 	%p10, %r80, 1;
	{
	.reg .b32 %temp; 
	mov.b64 	{%temp, %r81}, %fd130;
	}
	{
	.reg .b32 %temp; 
	mov.b64 	{%r82, %temp}, %fd130;
	}
	xor.b32  	%r83, %r81, -2147483648;
	mov.b64 	%fd131, {%r82, %r83};
	selp.f64 	%fd260, %fd123, %fd130, %p10;
	selp.f64 	%fd261, %fd131, %fd123, %p10;
	and.b32  	%r84, %r151, 2;
	setp.eq.s32 	%p11, %r84, 0;
	@%p11 bra 	$L__BB0_14;
	{
	.reg .b32 %temp; 
	mov.b64 	{%temp, %r85}, %fd260;
	}
	{
	.reg .b32 %temp; 
	mov.b64 	{%r86, %temp}, %fd260;
	}
	xor.b32  	%r87, %r85, -2147483648;
	mov.b64 	%fd260, {%r86, %r87};
	{
	.reg .b32 %temp; 
	mov.b64 	{%temp, %r88}, %fd261;
	}
	{
	.reg .b32 %temp; 
	mov.b64 	{%r89, %temp}, %fd261;
	}
	xor.b32  	%r90, %r88, -2147483648;
	mov.b64 	%fd261, {%r89, %r90};
$L__BB0_14:
	mul.f64 	%fd132, %fd12, %fd260;
	mul.f64 	%fd133, %fd13, %fd261;
	sub.f64 	%fd134, %fd132, %fd133;
	mul.f64 	%fd135, %fd12, %fd261;
	fma.rn.f64 	%fd136, %fd13, %fd260, %fd135;
	mul.wide.u32 	%rd38, %r1, 4;
	add.s64 	%rd39, %rd3, %rd38;
	ld.global.u32 	%r91, [%rd39+4];
	shl.b32 	%r92, %r2, 3;
	mov.u32 	%r93, shared;
	add.s32 	%r94, %r93, %r92;
	mad.lo.s32 	%r95, %r91, 24, %r94;
	ld.shared.f64 	%fd137, [%r95];
	ld.shared.f64 	%fd138, [%r95+8];
	ld.shared.f64 	%fd139, [%r95+16];
	sub.f64 	%fd140, %fd137, %fd2;
	sub.f64 	%fd141, %fd138, %fd3;
	sub.f64 	%fd142, %fd139, %fd4;
	mul.f64 	%fd143, %fd9, %fd141;
	fma.rn.f64 	%fd144, %fd8, %fd140, %fd143;
	fma.rn.f64 	%fd145, %fd10, %fd142, %fd144;
	mul.f64 	%fd146, %fd6, %fd10;
	mul.f64 	%fd147, %fd7, %fd9;
	sub.f64 	%fd148, %fd146, %fd147;
	mul.f64 	%fd149, %fd11, %fd141;
	fma.rn.f64 	%fd150, %fd148, %fd140, %fd149;
	mul.f64 	%fd151, %fd5, %fd9;
	mul.f64 	%fd152, %fd6, %fd8;
	sub.f64 	%fd153, %fd151, %fd152;
	fma.rn.f64 	%fd154, %fd153, %fd142, %fd150;
	mul.f64 	%fd155, %fd6, %fd141;
	fma.rn.f64 	%fd156, %fd5, %fd140, %fd155;
	fma.rn.f64 	%fd157, %fd7, %fd142, %fd156;
	mul.f64 	%fd158, %fd136, %fd145;
	mul.f64 	%fd159, %fd134, %fd154;
	sub.f64 	%fd160, %fd158, %fd159;
	mul.f64 	%fd161, %fd136, %fd154;
	fma.rn.f64 	%fd162, %fd134, %fd145, %fd161;
	mul.f64 	%fd163, %fd148, %fd162;
	fma.rn.f64 	%fd164, %fd8, %fd160, %fd163;
	fma.rn.f64 	%fd165, %fd5, %fd157, %fd164;
	mul.f64 	%fd166, %fd11, %fd162;
	fma.rn.f64 	%fd167, %fd9, %fd160, %fd166;
	fma.rn.f64 	%fd168, %fd6, %fd157, %fd167;
	mul.f64 	%fd169, %fd153, %fd162;
	fma.rn.f64 	%fd170, %fd10, %fd160, %fd169;
	fma.rn.f64 	%fd171, %fd7, %fd157, %fd170;
	add.f64 	%fd172, %fd2, %fd165;
	add.f64 	%fd173, %fd3, %fd168;
	add.f64 	%fd174, %fd4, %fd171;
	st.shared.f64 	[%r95], %fd172;
	st.shared.f64 	[%r95+8], %fd173;
	st.shared.f64 	[%r95+16], %fd174;
$L__BB0_15:
	bar.sync 	0;
	add.s32 	%r96, %r2, %r5;
	add.s32 	%r97, %r96, -1;
	div.s32 	%r98, %r97, %r2;
	mul.lo.s32 	%r153, %r98, %r1;
	add.s32 	%r99, %r153, %r98;
	min.s32 	%r32, %r5, %r99;
	setp.ge.s32 	%p12, %r153, %r32;
	mov.f64 	%fd269, 0d0000000000000000;
	@%p12 bra 	$L__BB0_34;
	ld.param.u64 	%rd55, [calcEnergies_param_8];
	ld.param.u64 	%rd52, [calcEnergies_param_3];
	ld.param.u64 	%rd51, [calcEnergies_param_2];
	mul.wide.s32 	%rd40, %r4, 4;
	cvta.to.global.u64 	%rd41, %rd55;
	add.s64 	%rd42, %rd40, %rd41;
	add.s64 	%rd4, %rd42, 8;
	sub.s32 	%r152, %r153, %r32;
	cvta.to.global.u64 	%rd5, %rd51;
	cvta.to.global.u64 	%rd6, %rd52;
	mov.f64 	%fd269, 0d0000000000000000;
$L__BB0_17:
	ld.param.u64 	%rd53, [calcEnergies_param_4];
	cvta.to.global.u64 	%rd7, %rd53;
	mul.wide.s32 	%rd43, %r153, 4;
	add.s64 	%rd44, %rd4, %rd43;
	ld.global.u32 	%r100, [%rd44];
	shl.b32 	%r101, %r100, 1;
	mul.wide.s32 	%rd45, %r101, 4;
	add.s64 	%rd46, %rd5, %rd45;
	ld.global.u32 	%r102, [%rd46];
	ld.global.u32 	%r103, [%rd46+4];
	max.s32 	%r104, %r102, %r103;
	setp.lt.s32 	%p1, %r104, 1;
	abs.s32 	%r105, %r102;
	abs.s32 	%r106, %r103;
	shl.b32 	%r107, %r2, 3;
	mov.u32 	%r108, shared;
	add.s32 	%r109, %r108, %r107;
	mad.lo.s32 	%r110, %r105, 24, %r109;
	ld.shared.f64 	%fd177, [%r110+-24];
	mad.lo.s32 	%r111, %r106, 24, %r109;
	ld.shared.f64 	%fd178, [%r111+-24];
	sub.f64 	%fd179, %fd177, %fd178;
	ld.shared.f64 	%fd180, [%r110+-16];
	ld.shared.f64 	%fd181, [%r111+-16];
	sub.f64 	%fd182, %fd180, %fd181;
	mul.f64 	%fd183, %fd182, %fd182;
	fma.rn.f64 	%fd184, %fd179, %fd179, %fd183;
	ld.shared.f64 	%fd185, [%r110+-8];
	ld.shared.f64 	%fd186, [%r111+-8];
	sub.f64 	%fd187, %fd185, %fd186;
	fma.rn.f64 	%fd26, %fd187, %fd187, %fd184;
	mul.lo.s32 	%r112, %r100, 9;
	mul.wide.s32 	%rd47, %r112, 8;
	add.s64 	%rd8, %rd6, %rd47;
	@%p1 bra 	$L__BB0_19;
	ld.global.u8 	%rs1, [%rd7+33];
	setp.eq.s16 	%p13, %rs1, 0;
	mov.f64 	%fd268, 0d0000000000000000;
	@%p13 bra 	$L__BB0_23;
$L__BB0_19:
	setp.le.s32 	%p14, %r153, %r6;
	@%p14 bra 	$L__BB0_21;
	ld.global.f64 	%fd263, [%rd7+16];
	bra.uni 	$L__BB0_22;
$L__BB0_21:
	ld.global.f64 	%fd263, [%rd7+8];
$L__BB0_22:
	ld.global.f64 	%fd189, [%rd8+16];
	mul.f64 	%fd190, %fd263, %fd189;
	ld.global.u8 	%rs2, [%rd7+32];
	setp.eq.s16 	%p15, %rs2, 0;
	sqrt.rn.f64 	%fd191, %fd26;
	selp.f64 	%fd192, %fd191, %fd26, %p15;
	div.rn.f64 	%fd193, %fd190, %fd192;
	add.f64 	%fd268, %fd193, 0d0000000000000000;
	@%p1 bra 	$L__BB0_24;
$L__BB0_23:
	ld.global.u8 	%rs3, [%rd7+34];
	setp.eq.s16 	%p16, %rs3, 0;
	@%p16 bra 	$L__BB0_33;
$L__BB0_24:
	ld.global.f64 	%fd194, [%rd8];
	ld.global.f64 	%fd195, [%rd8+8];
	mul.f64 	%fd196, %fd26, %fd26;
	mul.f64 	%fd197, %fd26, %fd196;
	mul.f64 	%fd198, %fd197, %fd197;
	div.rn.f64 	%fd199, %fd194, %fd198;
	div.rn.f64 	%fd200, %fd195, %fd197;
	sub.f64 	%fd201, %fd199, %fd200;
	add.f64 	%fd268, %fd268, %fd201;
	not.pred 	%p17, %p1;
	@%p17 bra 	$L__BB0_33;
	ld.global.f64 	%fd202, [%rd7+24];
	setp.geu.f64 	%p18, %fd26, %fd202;
	@%p18 bra 	$L__BB0_33;
	sqrt.rn.f64 	%fd34, %fd26;
	ld.global.f64 	%fd203, [%rd8+24];
	ld.global.f64 	%fd204, [%rd8+32];
	ld.global.f64 	%fd35, [%rd8+40];
	sub.f64 	%fd205, %fd34, %fd204;
	div.rn.f64 	%fd206, %fd205, %fd203;
	neg.f64 	%fd207, %fd206;
	mul.f64 	%fd36, %fd206, %fd207;
	fma.rn.f64 	%fd208, %fd36, 0d3FF71547652B82FE, 0d4338000000000000;
	{
	.reg .b32 %temp; 
	mov.b64 	{%r36, %temp}, %fd208;
	}
	mov.f64 	%fd209, 0dC338000000000000;
	add.rn.f64 	%fd210, %fd208, %fd209;
	fma.rn.f64 	%fd211, %fd210, 0dBFE62E42FEFA39EF, %fd36;
	fma.rn.f64 	%fd212, %fd210, 0dBC7ABC9E3B39803F, %fd211;
	fma.rn.f64 	%fd213, %fd212, 0d3E5ADE1569CE2BDF, 0d3E928AF3FCA213EA;
	fma.rn.f64 	%fd214, %fd213, %fd212, 0d3EC71DEE62401315;
	fma.rn.f64 	%fd215, %fd214, %fd212, 0d3EFA01997C89EB71;
	fma.rn.f64 	%fd216, %fd215, %fd212, 0d3F2A01A014761F65;
	fma.rn.f64 	%fd217, %fd216, %fd212, 0d3F56C16C1852B7AF;
	fma.rn.f64 	%fd218, %fd217, %fd212, 0d3F81111111122322;
	fma.rn.f64 	%fd219, %fd218, %fd212, 0d3FA55555555502A1;
	fma.rn.f64 	%fd220, %fd219, %fd212, 0d3FC5555555555511;
	fma.rn.f64 	%fd221, %fd220, %fd212, 0d3FE000000000000B;
	fma.rn.f64 	%fd222, %fd221, %fd212, 0d3FF0000000000000;
	fma.rn.f64 	%fd223, %fd222, %fd212, 0d3FF0000000000000;
	{
	.reg .b32 %temp; 
	mov.b64 	{%r37, %temp}, %fd223;
	}
	{
	.reg .b32 %temp; 
	mov.b64 	{%temp, %r38}, %fd223;
	}
	shl.b32 	%r113, %r36, 20;
	add.s32 	%r114, %r113, %r38;
	mov.b64 	%fd266, {%r37, %r114};
	{
	.reg .b32 %temp; 
	mov.b64 	{%temp, %r115}, %fd36;
	}
	mov.b32 	%f3, %r115;
	abs.f32 	%f1, %f3;
	setp.lt.f32 	%p19, %f1, 0f4086232B;
	@%p19 bra 	$L__BB0_29;
	setp.lt.f64 	%p20, %fd36, 0d0000000000000000;
	add.f64 	%fd224, %fd36, 0d7FF0000000000000;
	selp.f64 	%fd266, 0d0000000000000000, %fd224, %p20;
	setp.geu.f32 	%p21, %f1, 0f40874800;
	@%p21 bra 	$L__BB0_29;
	shr.u32 	%r116, %r36, 31;
	add.s32 	%r117, %r36, %r116;
	shr.s32 	%r118, %r117, 1;
	shl.b32 	%r119, %r118, 20;
	add.s32 	%r120, %r38, %r119;
	mov.b64 	%fd225, {%r37, %r120};
	sub.s32 	%r121, %r36, %r118;
	shl.b32 	%r122, %r121, 20;
	add.s32 	%r123, %r122, 1072693248;
	mov.b32 	%r124, 0;
	mov.b64 	%fd226, {%r124, %r123};
	mul.f64 	%fd266, %fd226, %fd225;
$L__BB0_29:
	mul.f64 	%fd227, %fd35, %fd266;
	div.rn.f64 	%fd228, %fd227, %fd26;
	sub.f64 	%fd41, %fd268, %fd228;
	ld.global.f64 	%fd229, [%rd8+48];
	ld.global.f64 	%fd230, [%rd8+56];
	ld.global.f64 	%fd42, [%rd8+64];
	sub.f64 	%fd231, %fd34, %fd230;
	div.rn.f64 	%fd232, %fd231, %fd229;
	neg.f64 	%fd233, %fd232;
	mul.f64 	%fd43, %fd232, %fd233;
	fma.rn.f64 	%fd234, %fd43, 0d3FF71547652B82FE, 0d4338000000000000;
	{
	.reg .b32 %temp; 
	mov.b64 	{%r39, %temp}, %fd234;
	}
	mov.f64 	%fd235, 0dC338000000000000;
	add.rn.f64 	%fd236, %fd234, %fd235;
	fma.rn.f64 	%fd237, %fd236, 0dBFE62E42FEFA39EF, %fd43;
	fma.rn.f64 	%fd238, %fd236, 0dBC7ABC9E3B39803F, %fd237;
	fma.rn.f64 	%fd239, %fd238, 0d3E5ADE1569CE2BDF, 0d3E928AF3FCA213EA;
	fma.rn.f64 	%fd240, %fd239, %fd238, 0d3EC71DEE62401315;
	fma.rn.f64 	%fd241, %fd240, %fd238, 0d3EFA01997C89EB71;
	fma.rn.f64 	%fd242, %fd241, %fd238, 0d3F2A01A014761F65;
	fma.rn.f64 	%fd243, %fd242, %fd238, 0d3F56C16C1852B7AF;
	fma.rn.f64 	%fd244, %fd243, %fd238, 0d3F81111111122322;
	fma.rn.f64 	%fd245, %fd244, %fd238, 0d3FA55555555502A1;
	fma.rn.f64 	%fd246, %fd245, %fd238, 0d3FC5555555555511;
	fma.rn.f64 	%fd247, %fd246, %fd238, 0d3FE000000000000B;
	fma.rn.f64 	%fd248, %fd247, %fd238, 0d3FF0000000000000;
	fma.rn.f64 	%fd249, %fd248, %fd238, 0d3FF0000000000000;
	{
	.reg .b32 %temp; 
	mov.b64 	{%r40, %temp}, %fd249;
	}
	{
	.reg .b32 %temp; 
	mov.b64 	{%temp, %r41}, %fd249;
	}
	shl.b32 	%r125, %r39, 20;
	add.s32 	%r126, %r125, %r41;
	mov.b64 	%fd267, {%r40, %r126};
	{
	.reg .b32 %temp; 
	mov.b64 	{%temp, %r127}, %fd43;
	}
	mov.b32 	%f4, %r127;
	abs.f32 	%f2, %f4;
	setp.lt.f32 	%p22, %f2, 0f4086232B;
	@%p22 bra 	$L__BB0_32;
	setp.lt.f64 	%p23, %fd43, 0d0000000000000000;
	add.f64 	%fd250, %fd43, 0d7FF0000000000000;
	selp.f64 	%fd267, 0d0000000000000000, %fd250, %p23;
	setp.geu.f32 	%p24, %f2, 0f40874800;
	@%p24 bra 	$L__BB0_32;
	shr.u32 	%r128, %r39, 31;
	add.s32 	%r129, %r39, %r128;
	shr.s32 	%r130, %r129, 1;
	shl.b32 	%r131, %r130, 20;
	add.s32 	%r132, %r41, %r131;
	mov.b64 	%fd251, {%r40, %r132};
	sub.s32 	%r133, %r39, %r130;
	shl.b32 	%r134, %r133, 20;
	add.s32 	%r135, %r134, 1072693248;
	mov.b32 	%r136, 0;
	mov.b64 	%fd252, {%r136, %r135};
	mul.f64 	%fd267, %fd252, %fd251;
$L__BB0_32:
	mul.f64 	%fd253, %fd42, %fd267;
	div.rn.f64 	%fd254, %fd253, %fd26;
	sub.f64 	%fd268, %fd41, %fd254;
$L__BB0_33:
	add.f64 	%fd269, %fd269, %fd268;
	add.s32 	%r153, %r153, 1;
	add.s32 	%r152, %r152, 1;
	setp.ne.s32 	%p25, %r152, 0;
	@%p25 bra 	$L__BB0_17;
$L__BB0_34:
	shl.b32 	%r137, %r1, 3;
	mov.u32 	%r138, shared;
	add.s32 	%r44, %r138, %r137;
	st.shared.f64 	[%r44], %fd269;
	bar.sync 	0;
	setp.lt.u32 	%p26, %r2, 2;
	@%p26 bra 	$L__BB0_39;
	mov.b32 	%r154, 1;
$L__BB0_36:
	shl.b32 	%r46, %r154, 1;
	add.s32 	%r140, %r46, -1;
	and.b32  	%r141, %r140, %r1;
	setp.ne.s32 	%p27, %r141, 0;
	@%p27 bra 	$L__BB0_38;
	shl.b32 	%r142, %r154, 3;
	add.s32 	%r143, %r44, %r142;
	ld.shared.f64 	%fd255, [%r143];
	ld.shared.f64 	%fd256, [%r44];
	add.f64 	%fd257, %fd255, %fd256;
	st.shared.f64 	[%r44], %fd257;
$L__BB0_38:
	bar.sync 	0;
	setp.lt.s32 	%p28, %r46, %r2;
	mov.u32 	%r154, %r46;
	@%p28 bra 	$L__BB0_36;
$L__BB0_39:
	setp.ne.s32 	%p29, %r1, 0;
	@%p29 bra 	$L__BB0_41;
	ld.param.u64 	%rd56, [calcEnergies_param_10];
	ld.shared.f64 	%fd258, [shared];
	cvta.to.global.u64 	%rd48, %rd56;
	mul.wide.u32 	%rd49, %r3, 8;
	add.s64 	%rd50, %rd48, %rd49;
	st.global.f64 	[%rd50], %fd258;
$L__BB0_41:
	ret;

}
.func  (.param .align 16 .b8 func_retval0[16]) __internal_trig_reduction_slowpathd(
	.param .b64 __internal_trig_reduction_slowpathd_param_0
)
{
	.local .align 8 .b8 	__local_depot1[40];
	.reg .b64 	%SP;
	.reg .b64 	%SPL;
	.reg .pred 	%p<10>;
	.reg .b32 	%r<47>;
	.reg .b64 	%rd<74>;
	.reg .b64 	%fd<5>;

	mov.u64 	%SPL, __local_depot1;
	ld.param.f64 	%fd4, [__internal_trig_reduction_slowpathd_param_0];
	add.u64 	%rd1, %SPL, 0;
	{
	.reg .b32 %temp; 
	mov.b64 	{%temp, %r1}, %fd4;
	}
	shr.u32 	%r2, %r1, 20;
	and.b32  	%r3, %r2, 2047;
	setp.eq.s32 	%p1, %r3, 2047;
	mov.b32 	%r46, 0;
	@%p1 bra 	$L__BB1_9;
	add.s32 	%r20, %r3, -1024;
	mov.b64 	%rd20, %fd4;
	shl.b64 	%rd2, %rd20, 11;
	shr.u32 	%r4, %r20, 6;
	sub.s32 	%r45, 15, %r4;
	sub.s32 	%r21, 19, %r4;
	setp.lt.u32 	%p2, %r20, 128;
	selp.b32 	%r6, 18, %r21, %p2;
	setp.ge.s32 	%p3, %r45, %r6;
	mov.b64 	%rd70, 0;
	@%p3 bra 	$L__BB1_4;
	add.s32 	%r23, %r6, %r4;
	neg.s32 	%r43, %r23;
	or.b64  	%rd3, %rd2, -9223372036854775808;
	mov.b64 	%rd70, 0;
	mov.b32 	%r42, 0;
	mov.u64 	%rd25, __cudart_i2opi_d;
	mov.u32 	%r44, %r45;
$L__BB1_3:
	.pragma "nounroll";
	mul.wide.s32 	%rd22, %r42, 8;
	add.s64 	%rd23, %rd1, %rd22;
	mul.wide.s32 	%rd24, %r44, 8;
	add.s64 	%rd26, %rd25, %rd24;
	ld.global.nc.u64 	%rd27, [%rd26];
	{
	.reg .u32 %r0, %r1, %r2, %r3, %alo, %ahi, %blo, %bhi, %clo, %chi;
	mov.b64 	{%alo,%ahi}, %rd27;
	mov.b64 	{%blo,%bhi}, %rd3;
	mov.b64 	{%clo,%chi}, %rd70;
	mad.lo.cc.u32 	%r0, %alo, %blo, %clo;
	madc.hi.cc.u32 	%r1, %alo, %blo, %chi;
	madc.hi.u32 	%r2, %alo, %bhi, 0;
	mad.lo.cc.u32 	%r1, %alo, %bhi, %r1;
	madc.hi.cc.u32 	%r2, %ahi, %blo, %r2;
	madc.hi.u32 	%r3, %ahi, %bhi, 0;
	mad.lo.cc.u32 	%r1, %ahi, %blo, %r1;
	madc.lo.cc.u32 	%r2, %ahi, %bhi, %r2;
	addc.u32 	%r3, %r3, 0;
	mov.b64 	%rd28, {%r0,%r1};
	mov.b64 	%rd70, {%r2,%r3};
	}
	st.local.u64 	[%rd23], %rd28;
	add.s32 	%r44, %r44, 1;
	add.s32 	%r43, %r43, 1;
	add.s32 	%r42, %r42, 1;
	setp.ne.s32 	%p4, %r43, -15;
	mov.u32 	%r45, %r6;
	@%p4 bra 	$L__BB1_3;
$L__BB1_4:
	cvt.s64.s32 	%rd29, %r45;
	cvt.u64.u32 	%rd30, %r4;
	add.s64 	%rd31, %rd30, %rd29;
	shl.b64 	%rd32, %rd31, 3;
	add.s64 	%rd33, %rd1, %rd32;
	st.local.u64 	[%rd33+-120], %rd70;
	and.b32  	%r15, %r2, 63;
	ld.local.u64 	%rd72, [%rd1+16];
	ld.local.u64 	%rd71, [%rd1+24];
	setp.eq.s32 	%p5, %r15, 0;
	@%p5 bra 	$L__BB1_6;
	shl.b64 	%rd34, %rd71, %r15;
	shr.u64 	%rd35, %rd72, 1;
	xor.b32  	%r24, %r15, 63;
	shr.u64 	%rd36, %rd35, %r24;
	or.b64  	%rd71, %rd34, %rd36;
	ld.local.u64 	%rd37, [%rd1+8];
	shl.b64 	%rd38, %rd72, %r15;
	shr.u64 	%rd39, %rd37, 1;
	shr.u64 	%rd40, %rd39, %r24;
	or.b64  	%rd72, %rd38, %rd40;
$L__BB1_6:
	and.b32  	%r25, %r1, -2147483648;
	shr.u64 	%rd41, %rd71, 62;
	cvt.u32.u64 	%r26, %rd41;
	mov.b64 	{%r27, %r28}, %rd71;
	mov.b64 	{%r29, %r30}, %rd72;
	shf.l.wrap.b32 	%r31, %r30, %r27, 2;
	shf.l.wrap.b32 	%r32, %r27, %r28, 2;
	mov.b64 	%rd42, {%r31, %r32};
	shl.b64 	%rd43, %rd72, 2;
	shr.u64 	%rd44, %rd42, 63;
	cvt.u32.u64 	%r33, %rd44;
	add.s32 	%r34, %r33, %r26;
	setp.eq.s32 	%p6, %r25, 0;
	neg.s32 	%r35, %r34;
	selp.b32 	%r46, %r34, %r35, %p6;
	setp.gt.s64 	%p7, %rd42, -1;
	mov.b64 	%rd45, 0;
	{
	.reg .u32 %r0, %r1, %r2, %r3, %a0, %a1, %a2, %a3, %b0, %b1, %b2, %b3;
	mov.b64 	{%a0,%a1}, %rd45;
	mov.b64 	{%a2,%a3}, %rd45;
	mov.b64 	{%b0,%b1}, %rd43;
	mov.b64 	{%b2,%b3}, %rd42;
	sub.cc.u32 	%r0, %a0, %b0;
	subc.cc.u32 	%r1, %a1, %b1;
	subc.cc.u32 	%r2, %a2, %b2;
	subc.u32 	%r3, %a3, %b3;
	mov.b64 	%rd46, {%r0,%r1};
	mov.b64 	%rd47, {%r2,%r3};
	}
	xor.b32  	%r36, %r25, -2147483648;
	selp.b64 	%rd73, %rd42, %rd47, %p7;
	selp.b64 	%rd14, %rd43, %rd46, %p7;
	selp.b32 	%r17, %r25, %r36, %p7;
	clz.b64 	%r37, %rd73;
	cvt.u64.u32 	%rd15, %r37;
	setp.eq.s32 	%p8, %r37, 0;
	@%p8 bra 	$L__BB1_8;
	cvt.u32.u64 	%r38, %rd15;
	and.b32  	%r39, %r38, 63;
	shl.b64 	%rd48, %rd73, %r39;
	shr.u64 	%rd49, %rd14, 1;
	not.b32 	%r40, %r38;
	and.b32  	%r41, %r40, 63;
	shr.u64 	%rd50, %rd49, %r41;
	or.b64  	%rd73, %rd48, %rd50;
$L__BB1_8:
	mov.b64 	%rd51, -3958705157555305931;
	{
	.reg .u32 %r0, %r1, %r2, %r3, %alo, %ahi, %blo, %bhi;
	mov.b64 	{%alo,%ahi}, %rd73;
	mov.b64 	{%blo,%bhi}, %rd51;
	mul.lo.u32 	%r0, %alo, %blo;
	mul.hi.u32 	%r1, %alo, %blo;
	mad.lo.cc.u32 	%r1, %alo, %bhi, %r1;
	madc.hi.u32 	%r2, %alo, %bhi, 0;
	mad.lo.cc.u32 	%r1, %ahi, %blo, %r1;
	madc.hi.cc.u32 	%r2, %ahi, %blo, %r2;
	madc.hi.u32 	%r3, %ahi, %bhi, 0;
	mad.lo.cc.u32 	%r2, %ahi, %bhi, %r2;
	addc.u32 	%r3, %r3, 0;
	mov.b64 	%rd52, {%r0,%r1};
	mov.b64 	%rd53, {%r2,%r3};
	}
	setp.gt.s64 	%p9, %rd53, 0;
	{
	.reg .u32 %r0, %r1, %r2, %r3, %a0, %a1, %a2, %a3, %b0, %b1, %b2, %b3;
	mov.b64 	{%a0,%a1}, %rd52;
	mov.b64 	{%a2,%a3}, %rd53;
	mov.b64 	{%b0,%b1}, %rd52;
	mov.b64 	{%b2,%b3}, %rd53;
	add.cc.u32 	%r0, %a0, %b0;
	addc.cc.u32 	%r1, %a1, %b1;
	addc.cc.u32 	%r2, %a2, %b2;
	addc.u32 	%r3, %a3, %b3;
	mov.b64 	%rd54, {%r0,%r1};
	mov.b64 	%rd55, {%r2,%r3};
	}
	selp.b64 	%rd56, %rd55, %rd53, %p9;
	selp.s64 	%rd57, -1, 0, %p9;
	sub.s64 	%rd58, %rd57, %rd15;
	cvt.u64.u32 	%rd59, %r17;
	shl.b64 	%rd60, %rd59, 32;
	add.s64 	%rd61, %rd56, 1;
	shr.u64 	%rd62, %rd61, 10;
	add.s64 	%rd63, %rd62, 1;
	shr.u64 	%rd64, %rd63, 1;
	shl.b64 	%rd65, %rd58, 52;
	add.s64 	%rd66, %rd65, %rd64;
	add.s64 	%rd67, %rd66, 4602678819172646912;
	or.b64  	%rd68, %rd67, %rd60;
	mov.b64 	%fd4, %rd68;
$L__BB1_9:
	st.param.f64 	[func_retval0], %fd4;
	st.param.b32 	[func_retval0+8], %r46;
	ret;

}


// ===== COMPILED SASS (sm_100) =====

	.target	sm_100

	.elftype	@"ET_EXEC"


//--------------------- .note.nv.tkinfo           --------------------------
	.section	.note.nv.tkinfo,"",@"SHT_NOTE"
	.sectionflags	@"SHF_NOTE_NV_TKINFO"
	.tkinfo
        /*0018*/ 	.word	0x00000002
        /*0030*/ 	.string	""
        /*0030*/ 	.string	"ptxas"
        /*0030*/ 	.string	"Cuda compilation tools, release 13.0, V13.0.88"
        /*0030*/ 	.string	"Build cuda_13.0.r13.0/compiler.36424714_0"
        /*0030*/ 	.string	"-arch sm_100 -m 64 "



//--------------------- .note.nv.cuinfo           --------------------------
	.section	.note.nv.cuinfo,"",@"SHT_NOTE"
	.sectionflags	@"SHF_NOTE_NV_CUINFO"
        /*0018*/ 	.short	0x0002
        /*001a*/ 	.short	0x0064
        /*001c*/ 	.short	0x0082
	.zero		2


//--------------------- .nv.info                  --------------------------
	.section	.nv.info,"",@"SHT_CUDA_INFO"
	.align	4


	//----- nvinfo : EIATTR_REGCOUNT
	.align		4
        /*0000*/ 	.byte	0x04, 0x2f
        /*0002*/ 	.short	(.L_2 - .L_1)
	.align		4
.L_1:
        /*0004*/ 	.word	index@(calcEnergies)
        /*0008*/ 	.word	0x00000042


	//----- nvinfo : EIATTR_FRAME_SIZE
	.align		4
.L_2:
        /*000c*/ 	.byte	0x04, 0x11
        /*000e*/ 	.short	(.L_4 - .L_3)
	.align		4
.L_3:
        /*0010*/ 	.word	index@($calcEnergies$__internal_trig_reduction_slowpathd)
        /*0014*/ 	.word	0x00000028


	//----- nvinfo : EIATTR_FRAME_SIZE
	.align		4
.L_4:
        /*0018*/ 	.byte	0x04, 0x11
        /*001a*/ 	.short	(.L_6 - .L_5)
	.align		4
.L_5:
        /*001c*/ 	.word	index@($__internal_1_$__cuda_sm20_dsqrt_rn_f64_mediumpath_v1)
        /*0020*/ 	.word	0x00000028


	//----- nvinfo : EIATTR_FRAME_SIZE
	.align		4
.L_6:
        /*0024*/ 	.byte	0x04, 0x11
        /*0026*/ 	.short	(.L_8 - .L_7)
	.align		4
.L_7:
        /*0028*/ 	.word	index@($__internal_0_$__cuda_sm20_div_rn_f64_full)
        /*002c*/ 	.word	0x00000028


	//----- nvinfo : EIATTR_FRAME_SIZE
	.align		4
.L_8:
        /*0030*/ 	.byte	0x04, 0x11
        /*0032*/ 	.short	(.L_10 - .L_9)
	.align		4
.L_9:
        /*0034*/ 	.word	index@(calcEnergies)
        /*0038*/ 	.word	0x00000028


	//----- nvinfo : EIATTR_MIN_STACK_SIZE
	.align		4
.L_10:
        /*003c*/ 	.byte	0x04, 0x12
        /*003e*/ 	.short	(.L_12 - .L_11)
	.align		4
.L_11:
        /*0040*/ 	.word	index@(calcEnergies)
        /*0044*/ 	.word	0x00000028
.L_12:


//--------------------- .nv.compat                --------------------------
	.section	.nv.compat,"",@"SHT_CUDA_COMPAT_INFO"
	.align	4
        /*0000*/ 	.byte	0x02, 0x09, 0x00, 0x00, 0x02, 0x02, 0x01, 0x00, 0x02, 0x05, 0x05, 0x00, 0x03, 0x07, 0x01, 0x01
        /*0010*/ 	.byte	0x02, 0x03, 0x00, 0x00, 0x02, 0x06, 0x01, 0x00, 0x04, 0x0b, 0x08, 0x00, 0x01, 0x00, 0x00, 0x00
        /*0020*/ 	.byte	0x00, 0x00, 0x00, 0x00


//--------------------- .nv.info.calcEnergies     --------------------------
	.section	.nv.info.calcEnergies,"",@"SHT_CUDA_INFO"
	.sectionflags	@""
	.align	4


	//----- nvinfo : EIATTR_CUDA_API_VERSION
	.align		4
        /*0000*/ 	.byte	0x04, 0x37
        /*0002*/ 	.short	(.L_14 - .L_13)
.L_13:
        /*0004*/ 	.word	0x00000082


	//----- nvinfo : EIATTR_KPARAM_INFO
	.align		4
.L_14:
        /*0008*/ 	.byte	0x04, 0x17
        /*000a*/ 	.short	(.L_16 - .L_15)
.L_15:
        /*000c*/ 	.word	0x00000000
        /*0010*/ 	.short	0x000a
        /*0012*/ 	.short	0x0050
        /*0014*/ 	.byte	0x00, 0xf5, 0x21, 0x00


	//----- nvinfo : EIATTR_KPARAM_INFO
	.align		4
.L_16:
        /*0018*/ 	.byte	0x04, 0x17
        /*001a*/ 	.short	(.L_18 - .L_17)
.L_17:
        /*001c*/ 	.word	0x00000000
        /*0020*/ 	.short	0x0009
        /*0022*/ 	.short	0x0048
        /*0024*/ 	.byte	0x00, 0xf5, 0x21, 0x00


	//----- nvinfo : EIATTR_KPARAM_INFO
	.align		4
.L_18:
        /*0028*/ 	.byte	0x04, 0x17
        /*002a*/ 	.short	(.L_20 - .L_19)
.L_19:
        /*002c*/ 	.word	0x00000000
        /*0030*/ 	.short	0x0008
        /*0032*/ 	.short	0x0040
        /*0034*/ 	.byte	0x00, 0xf5, 0x21, 0x00


	//----- nvinfo : EIATTR_KPARAM_INFO
	.align		4
.L_20:
        /*0038*/ 	.byte	0x04, 0x17
        /*003a*/ 	.short	(.L_22 - .L_21)
.L_21:
        /*003c*/ 	.word	0x00000000
        /*0040*/ 	.short	0x0007
        /*0042*/ 	.short	0x0038
        /*0044*/ 	.byte	0x00, 0xf5, 0x21, 0x00


	//----- nvinfo : EIATTR_KPARAM_INFO
	.align		4
.L_22:
        /*0048*/ 	.byte	0x04, 0x17
        /*004a*/ 	.short	(.L_24 - .L_23)
.L_23:
        /*004c*/ 	.word	0x00000000
        /*0050*/ 	.short	0x0006
        /*0052*/ 	.short	0x0030
        /*0054*/ 	.byte	0x00, 0xf5, 0x21, 0x00


	//----- nvinfo : EIATTR_KPARAM_INFO
	.align		4
.L_24:
        /*0058*/ 	.byte	0x04, 0x17
        /*005a*/ 	.short	(.L_26 - .L_25)
.L_25:
        /*005c*/ 	.word	0x00000000
        /*0060*/ 	.short	0x0005
        /*0062*/ 	.short	0x0028
        /*0064*/ 	.byte	0x00, 0xf5, 0x21, 0x00


	//----- nvinfo : EIATTR_KPARAM_INFO
	.align		4
.L_26:
        /*0068*/ 	.byte	0x04, 0x17
        /*006a*/ 	.short	(.L_28 - .L_27)
.L_27:
        /*006c*/ 	.word	0x00000000
        /*0070*/ 	.short	0x0004
        /*0072*/ 	.short	0x0020
        /*0074*/ 	.byte	0x00, 0xf5, 0x21, 0x00


	//----- nvinfo : EIATTR_KPARAM_INFO
	.align		4
.L_28:
        /*0078*/ 	.byte	0x04, 0x17
        /*007a*/ 	.short	(.L_30 - .L_29)
.L_29:
        /*007c*/ 	.word	0x00000000
        /*0080*/ 	.short	0x0003
        /*0082*/ 	.short	0x0018
        /*0084*/ 	.byte	0x00, 0xf5, 0x21, 0x00


	//----- nvinfo : EIATTR_KPARAM_INFO
	.align		4
.L_30:
        /*0088*/ 	.byte	0x04, 0x17
        /*008a*/ 	.short	(.L_32 - .L_31)
.L_31:
        /*008c*/ 	.word	0x00000000
        /*0090*/ 	.short	0x0002
        /*0092*/ 	.short	0x0010
        /*0094*/ 	.byte	0x00, 0xf5, 0x21, 0x00


	//----- nvinfo : EIATTR_KPARAM_INFO
	.align		4
.L_32:
        /*0098*/ 	.byte	0x04, 0x17
        /*009a*/ 	.short	(.L_34 - .L_33)
.L_33:
        /*009c*/ 	.word	0x00000000
        /*00a0*/ 	.short	0x0001
        /*00a2*/ 	.short	0x0008
        /*00a4*/ 	.byte	0x00, 0xf0, 0x11, 0x00


	//----- nvinfo : EIATTR_KPARAM_INFO
	.align		4
.L_34:
        /*00a8*/ 	.byte	0x04, 0x17
        /*00aa*/ 	.short	(.L_36 - .L_35)
.L_35:
        /*00ac*/ 	.word	0x00000000
        /*00b0*/ 	.short	0x0000
        /*00b2*/ 	.short	0x0000
        /*00b4*/ 	.byte	0x00, 0xf5, 0x21, 0x00


	//----- nvinfo : EIATTR_SPARSE_MMA_MASK
	.align		4
.L_36:
        /*00b8*/ 	.byte	0x03, 0x50
        /*00ba*/ 	.short	0x0000


	//----- nvinfo : EIATTR_MAXREG_COUNT
	.align		4
        /*00bc*/ 	.byte	0x03, 0x1b
        /*00be*/ 	.short	0x00ff


	//----- nvinfo : EIATTR_NUM_BARRIERS
	.align		4
        /*00c0*/ 	.byte	0x02, 0x4c
        /*00c2*/ 	.byte	0x01
	.zero		1


	//----- nvinfo : EIATTR_MERCURY_ISA_VERSION
	.align		4
        /*00c4*/ 	.byte	0x03, 0x5f
        /*00c6*/ 	.short	0x0101


	//----- nvinfo : EIATTR_VRC_CTA_INIT_COUNT
	.align		4
        /*00c8*/ 	.byte	0x02, 0x4a
	.zero		1
	.zero		1


	//----- nvinfo : EIATTR_EXIT_INSTR_OFFSETS
	.align		4
        /*00cc*/ 	.byte	0x04, 0x1c
        /*00ce*/ 	.short	(.L_38 - .L_37)


	//   ....[0]....
.L_37:
        /*00d0*/ 	.word	0x00004930


	//   ....[1]....
        /*00d4*/ 	.word	0x000049b0


	//----- nvinfo : EIATTR_CRS_STACK_SIZE
	.align		4
.L_38:
        /*00d8*/ 	.byte	0x04, 0x1e
        /*00da*/ 	.short	(.L_40 - .L_39)
.L_39:
        /*00dc*/ 	.word	0x00000000


	//----- nvinfo : EIATTR_CBANK_PARAM_SIZE
	.align		4
.L_40:
        /*00e0*/ 	.byte	0x03, 0x19
        /*00e2*/ 	.short	0x0058


	//----- nvinfo : EIATTR_PARAM_CBANK
	.align		4
        /*00e4*/ 	.byte	0x04, 0x0a
        /*00e6*/ 	.short	(.L_42 - .L_41)
	.align		4
.L_41:
        /*00e8*/ 	.word	index@(.nv.constant0.calcEnergies)
        /*00ec*/ 	.short	0x0380
        /*00ee*/ 	.short	0x0058


	//----- nvinfo : EIATTR_SW_WAR
	.align		4
.L_42:
        /*00f0*/ 	.byte	0x04, 0x36
        /*00f2*/ 	.short	(.L_44 - .L_43)
.L_43:
        /*00f4*/ 	.word	0x00000008
.L_44:


//--------------------- .nv.callgraph             --------------------------
	.section	.nv.callgraph,"",@"SHT_CUDA_CALLGRAPH"
	.align	4
	.sectionentsize	8
	.align		4
        /*0000*/ 	.word	0x00000000
	.align		4
        /*0004*/ 	.word	0xffffffff
	.align		4
        /*0008*/ 	.word	0x00000000
	.align		4
        /*000c*/ 	.word	0xfffffffe
	.align		4
        /*0010*/ 	.word	0x00000000
	.align		4
        /*0014*/ 	.word	0xfffffffd
	.align		4
        /*0018*/ 	.word	0x00000000
	.align		4
        /*001c*/ 	.word	0xfffffffc


//--------------------- .nv.constant4             --------------------------
	.section	.nv.constant4,"a",@progbits
	.align	8
	.align		8
.nv.constant4:
        /*0000*/ 	.dword	__cudart_i2opi_d


//--------------------- .text.calcEnergies        --------------------------
	.section	.text.calcEnergies,"ax",@progbits
	.align	128
        .global         calcEnergies
        .type           calcEnergies,@function
        .size           calcEnergies,(.L_x_87 - calcEnergies)
        .other          calcEnergies,@"STO_CUDA_ENTRY STV_DEFAULT"
calcEnergies:
.text.calcEnergies:
[----:B------:R-:W0:Y:S01]  /*0000*/  LDC R1, c[0x0][0x37c] ;  /* 0x0000df00ff017b82 */ /* 0x000e220000000800 */
[----:B------:R-:W1:Y:S07]  /*0010*/  S2R R51, SR_CTAID.X ;  /* 0x0000000000337919 */ /* 0x000e6e0000002500 */
[----:B------:R-:W1:Y:S01]  /*0020*/  LDC.64 R2, c[0x0][0x3c8] ;  /* 0x0000f200ff027b82 */ /* 0x000e620000000a00 */
[----:B------:R-:W2:Y:S01]  /*0030*/  LDCU.64 UR8, c[0x0][0x358] ;  /* 0x00006b00ff0877ac */ /* 0x000ea20008000a00 */
[----:B0-----:R-:W-:-:S06]  /*0040*/  VIADD R1, R1, 0xffffffd8 ;  /* 0xffffffd801017836 */ /* 0x001fcc0000000000 */
[----:B------:R-:W0:Y:S08]  /*0050*/  LDC R21, c[0x0][0x360] ;  /* 0x0000d800ff157b82 */ /* 0x000e300000000800 */
[----:B------:R-:W3:Y:S08]  /*0060*/  LDC.64 R4, c[0x0][0x3c0] ;  /* 0x0000f000ff047b82 */ /* 0x000ef00000000a00 */
[----:B------:R-:W4:Y:S01]  /*0070*/  LDC R8, c[0x0][0x388] ;  /* 0x0000e200ff087b82 */ /* 0x000f220000000800 */
[----:B-1----:R-:W-:-:S05]  /*0080*/  IMAD.WIDE.U32 R2, R51, 0x4, R2 ;  /* 0x0000000433027825 */ /* 0x002fca00078e0002 */
[----:B--2---:R1:W3:Y:S01]  /*0090*/  LDG.E R50, desc[UR8][R2.64] ;  /* 0x0000000802327981 */ /* 0x0042e2000c1e1900 */
[----:B0-----:R-:W-:-:S04]  /*00a0*/  IABS R10, R21 ;  /* 0x00000015000a7213 */ /* 0x001fc80000000000 */
[----:B------:R-:W0:Y:S08]  /*00b0*/  I2F.RP R6, R10 ;  /* 0x0000000a00067306 */ /* 0x000e300000209400 */
[----:B0-----:R-:W0:Y:S02]  /*00c0*/  MUFU.RCP R6, R6 ;  /* 0x0000000600067308 */ /* 0x001e240000001000 */
[----:B0-----:R-:W-:-:S06]  /*00d0*/  VIADD R7, R6, 0xffffffe ;  /* 0x0ffffffe06077836 */ /* 0x001fcc0000000000 */
[----:B-1----:R-:W0:Y:S01]  /*00e0*/  F2I.FTZ.U32.TRUNC.NTZ R3, R7 ;  /* 0x0000000700037305 */ /* 0x002e22000021f000 */
[----:B----4-:R-:W-:Y:S01]  /*00f0*/  IADD3 R0, PT, PT, R21, -0x1, R8 ;  /* 0xffffffff15007810 */ /* 0x010fe20007ffe008 */
[----:B------:R-:W-:Y:S02]  /*0100*/  IMAD.MOV.U32 R2, RZ, RZ, RZ ;  /* 0x000000ffff027224 */ /* 0x000fe400078e00ff */
[----:B0-----:R-:W-:Y:S01]  /*0110*/  IMAD.MOV R9, RZ, RZ, -R3 ;  /* 0x000000ffff097224 */ /* 0x001fe200078e0a03 */
[----:B------:R-:W0:Y:S01]  /*0120*/  S2R R20, SR_TID.X ;  /* 0x0000000000147919 */ /* 0x000e220000002100 */
[----:B------:R-:W-:Y:S01]  /*0130*/  BSSY.RECONVERGENT B0, `(.L_x_0) ;  /* 0x00000a2000007945 */ /* 0x000fe20003800200 */
[----:B---3--:R-:W-:-:S05]  /*0140*/  IMAD.WIDE R4, R50, 0x4, R4 ;  /* 0x0000000432047825 */ /* 0x008fca00078e0204 */
[----:B------:R-:W5:Y:S04]  /*0150*/  LDG.E R23, desc[UR8][R4.64] ;  /* 0x0000000804177981 */ /* 0x000f68000c1e1900 */
[----:B------:R1:W5:Y:S02]  /*0160*/  LDG.E R22, desc[UR8][R4.64+0x4] ;  /* 0x0000040804167981 */ /* 0x000364000c1e1900 */
[----:B-1----:R-:W-:Y:S01]  /*0170*/  IMAD R5, R9, R10, RZ ;  /* 0x0000000a09057224 */ /* 0x002fe200078e02ff */
[----:B------:R-:W-:Y:S02]  /*0180*/  IABS R9, R21 ;  /* 0x0000001500097213 */ /* 0x000fe40000000000 */
[----:B------:R-:W-:Y:S01]  /*0190*/  IABS R4, R0 ;  /* 0x0000000000047213 */ /* 0x000fe20000000000 */
[----:B------:R-:W-:Y:S01]  /*01a0*/  IMAD.HI.U32 R2, R3, R5, R2 ;  /* 0x0000000503027227 */ /* 0x000fe200078e0002 */
[----:B------:R-:W-:-:S02]  /*01b0*/  LOP3.LUT R0, R0, R21, RZ, 0x3c, !PT ;  /* 0x0000001500007212 */ /* 0x000fc400078e3cff */
[----:B------:R-:W-:Y:S01]  /*01c0*/  MOV R3, R4 ;  /* 0x0000000400037202 */ /* 0x000fe20000000f00 */
[----:B------:R-:W-:Y:S01]  /*01d0*/  IMAD.MOV R9, RZ, RZ, -R9 ;  /* 0x000000ffff097224 */ /* 0x000fe200078e0a09 */
[----:B------:R-:W-:-:S03]  /*01e0*/  ISETP.GE.AND P2, PT, R0, RZ, PT ;  /* 0x000000ff0000720c */ /* 0x000fc60003f46270 */
[----:B------:R-:W-:Y:S02]  /*01f0*/  IMAD.MOV.U32 R4, RZ, RZ, R9 ;  /* 0x000000ffff047224 */ /* 0x000fe400078e0009 */
[----:B------:R-:W-:-:S04]  /*0200*/  IMAD.HI.U32 R2, R2, R3, RZ ;  /* 0x0000000302027227 */ /* 0x000fc800078e00ff */
[----:B------:R-:W-:-:S05]  /*0210*/  IMAD R3, R2, R4, R3 ;  /* 0x0000000402037224 */ /* 0x000fca00078e0203 */
[----:B------:R-:W-:-:S13]  /*0220*/  ISETP.GT.U32.AND P1, PT, R10, R3, PT ;  /* 0x000000030a00720c */ /* 0x000fda0003f24070 */
[----:B------:R-:W-:Y:S02]  /*0230*/  @!P1 IMAD.IADD R3, R3, 0x1, -R10 ;  /* 0x0000000103039824 */ /* 0x000fe400078e0a0a */
[----:B------:R-:W-:Y:S01]  /*0240*/  @!P1 VIADD R2, R2, 0x1 ;  /* 0x0000000102029836 */ /* 0x000fe20000000000 */
[----:B------:R-:W-:Y:S02]  /*0250*/  ISETP.NE.AND P1, PT, R21, RZ, PT ;  /* 0x000000ff1500720c */ /* 0x000fe40003f25270 */
[----:B------:R-:W-:-:S13]  /*0260*/  ISETP.GE.U32.AND P0, PT, R3, R10, PT ;  /* 0x0000000a0300720c */ /* 0x000fda0003f06070 */
[----:B------:R-:W-:-:S04]  /*0270*/  @P0 VIADD R2, R2, 0x1 ;  /* 0x0000000102020836 */ /* 0x000fc80000000000 */
[----:B------:R-:W-:Y:S01]  /*0280*/  @!P2 IMAD.MOV R2, RZ, RZ, -R2 ;  /* 0x000000ffff02a224 */ /* 0x000fe200078e0a02 */
[----:B------:R-:W-:-:S05]  /*0290*/  @!P1 LOP3.LUT R2, RZ, R21, RZ, 0x33, !PT ;  /* 0x00000015ff029212 */ /* 0x000fca00078e33ff */
[----:B0-----:R-:W-:-:S05]  /*02a0*/  IMAD R5, R2, R20, RZ ;  /* 0x0000001402057224 */ /* 0x001fca00078e02ff */
[----:B------:R-:W-:-:S04]  /*02b0*/  VIADDMNMX R4, R5, R2, R8, PT ;  /* 0x0000000205047246 */ /* 0x000fc80003800108 */
[----:B------:R-:W-:-:S13]  /*02c0*/  ISETP.GE.AND P0, PT, R5, R4, PT ;  /* 0x000000040500720c */ /* 0x000fda0003f06270 */
[----:B------:R-:W-:Y:S05]  /*02d0*/  @P0 BRA `(.L_x_1) ;  /* 0x00000008001c0947 */ /* 0x000fea0003800000 */
[C---:B------:R-:W-:Y:S01]  /*02e0*/  IADD3 R0, PT, PT, -R5.reuse, R4, RZ ;  /* 0x0000000405007210 */ /* 0x040fe20007ffe1ff */
[----:B------:R-:W-:Y:S01]  /*02f0*/  IMAD.IADD R2, R5, 0x1, -R4 ;  /* 0x0000000105027824 */ /* 0x000fe200078e0a04 */
[----:B------:R-:W-:Y:S02]  /*0300*/  BSSY.RECONVERGENT B1, `(.L_x_2) ;  /* 0x0000013000017945 */ /* 0x000fe40003800200 */
[----:B------:R-:W-:Y:S02]  /*0310*/  LOP3.LUT P0, R0, R0, 0x3, RZ, 0xc0, !PT ;  /* 0x0000000300007812 */ /* 0x000fe4000780c0ff */
[----:B------:R-:W-:-:S11]  /*0320*/  ISETP.GT.U32.AND P1, PT, R2, -0x4, PT ;  /* 0xfffffffc0200780c */ /* 0x000fd60003f24070 */
[----:B------:R-:W-:Y:S05]  /*0330*/  @!P0 BRA `(.L_x_3) ;  /* 0x00000000003c8947 */ /* 0x000fea0003800000 */
[----:B------:R-:W0:Y:S01]  /*0340*/  S2UR UR5, SR_CgaCtaId ;  /* 0x00000000000579c3 */ /* 0x000e220000008800 */
[----:B------:R-:W-:Y:S01]  /*0350*/  UMOV UR4, 0x400 ;  /* 0x0000040000047882 */ /* 0x000fe20000000000 */
[----:B------:R-:W-:Y:S02]  /*0360*/  IMAD.IADD R9, R5, 0x1, R21 ;  /* 0x0000000105097824 */ /* 0x000fe400078e0215 */
[----:B------:R-:W-:-:S04]  /*0370*/  IMAD.MOV R0, RZ, RZ, -R0 ;  /* 0x000000ffff007224 */ /* 0x000fc800078e0a00 */
[----:B------:R-:W1:Y:S01]  /*0380*/  LDC.64 R6, c[0x0][0x380] ;  /* 0x0000e000ff067b82 */ /* 0x000e620000000a00 */
[----:B0-----:R-:W-:-:S06]  /*0390*/  ULEA UR4, UR5, UR4, 0x18 ;  /* 0x0000000405047291 */ /* 0x001fcc000f8ec0ff */
[----:B------:R-:W-:-:S07]  /*03a0*/  LEA R9, R9, UR4, 0x3 ;  /* 0x0000000409097c11 */ /* 0x000fce000f8e18ff */
.L_x_4:
[----:B-1----:R-:W-:-:S06]  /*03b0*/  IMAD.WIDE R2, R5, 0x8, R6 ;  /* 0x0000000805027825 */ /* 0x002fcc00078e0206 */
[----:B------:R-:W2:Y:S01]  /*03c0*/  LDG.E.64 R2, desc[UR8][R2.64] ;  /* 0x0000000802027981 */ /* 0x000ea2000c1e1b00 */
[----:B------:R-:W-:Y:S02]  /*03d0*/  VIADD R0, R0, 0x1 ;  /* 0x0000000100007836 */ /* 0x000fe40000000000 */
[----:B------:R-:W-:-:S03]  /*03e0*/  VIADD R5, R5, 0x1 ;  /* 0x0000000105057836 */ /* 0x000fc60000000000 */
[----:B------:R-:W-:Y:S01]  /*03f0*/  ISETP.NE.AND P0, PT, R0, RZ, PT ;  /* 0x000000ff0000720c */ /* 0x000fe20003f05270 */
[----:B--2---:R0:W-:Y:S02]  /*0400*/  STS.64 [R9], R2 ;  /* 0x0000000209007388 */ /* 0x0041e40000000a00 */
[----:B0-----:R-:W-:-:S10]  /*0410*/  IADD3 R9, PT, PT, R9, 0x8, RZ ;  /* 0x0000000809097810 */ /* 0x001fd40007ffe0ff */
[----:B------:R-:W-:Y:S05]  /*0420*/  @P0 BRA `(.L_x_4) ;  /* 0xfffffffc00e00947 */ /* 0x000fea000383ffff */
.L_x_3:
[----:B------:R-:W-:Y:S05]  /*0430*/  BSYNC.RECONVERGENT B1 ;  /* 0x0000000000017941 */ /* 0x000fea0003800200 */
.L_x_2:
[----:B------:R-:W-:Y:S05]  /*0440*/  @P1 BRA `(.L_x_1) ;  /* 0x0000000400c01947 */ /* 0x000fea0003800000 */
[----:B------:R-:W0:Y:S01]  /*0450*/  S2UR UR7, SR_CgaCtaId ;  /* 0x00000000000779c3 */ /* 0x000e220000008800 */
[----:B------:R-:W1:Y:S01]  /*0460*/  LDCU.64 UR4, c[0x0][0x380] ;  /* 0x00007000ff0477ac */ /* 0x000e620008000a00 */
[C---:B------:R-:W-:Y:S01]  /*0470*/  IMAD.IADD R4, R5.reuse, 0x1, -R4 ;  /* 0x0000000105047824 */ /* 0x040fe200078e0a04 */
[----:B------:R-:W-:Y:S01]  /*0480*/  BSSY.RELIABLE B1, `(.L_x_5) ;  /* 0x000005e000017945 */ /* 0x000fe20003800100 */
[----:B------:R-:W-:Y:S01]  /*0490*/  IMAD.IADD R0, R5, 0x1, R21 ;  /* 0x0000000105007824 */ /* 0x000fe200078e0215 */
[----:B------:R-:W-:Y:S02]  /*04a0*/  UMOV UR6, 0x400 ;  /* 0x0000040000067882 */ /* 0x000fe40000000000 */
[----:B------:R-:W-:Y:S01]  /*04b0*/  ISETP.GE.AND P0, PT, R4, RZ, PT ;  /* 0x000000ff0400720c */ /* 0x000fe20003f06270 */
[----:B-1----:R-:W-:-:S04]  /*04c0*/  UIADD3 UR4, UP0, UPT, UR4, 0x10, URZ ;  /* 0x0000001004047890 */ /* 0x002fc8000ff1e0ff */
[----:B------:R-:W-:Y:S02]  /*04d0*/  UIADD3.X UR5, UPT, UPT, URZ, UR5, URZ, UP0, !UPT ;  /* 0x00000005ff057290 */ /* 0x000fe400087fe4ff */
[----:B0-----:R-:W-:Y:S01]  /*04e0*/  ULEA UR6, UR7, UR6, 0x18 ;  /* 0x0000000607067291 */ /* 0x001fe2000f8ec0ff */
[----:B------:R-:W-:-:S03]  /*04f0*/  IMAD.U32 R2, RZ, RZ, UR4 ;  /* 0x00000004ff027e24 */ /* 0x000fc6000f8e00ff */
[----:B------:R-:W-:Y:S02]  /*0500*/  IMAD.U32 R3, RZ, RZ, UR5 ;  /* 0x00000005ff037e24 */ /* 0x000fe4000f8e00ff */
[----:B------:R-:W-:-:S05]  /*0510*/  LEA R0, R0, UR6, 0x3 ;  /* 0x0000000600007c11 */ /* 0x000fca000f8e18ff */
[----:B------:R-:W-:Y:S01]  /*0520*/  VIADD R0, R0, 0x10 ;  /* 0x0000001000007836 */ /* 0x000fe20000000000 */
[----:B------:R-:W-:Y:S06]  /*0530*/  @P0 BRA `(.L_x_6) ;  /* 0x0000000400480947 */ /* 0x000fec0003800000 */
[----:B------:R-:W-:Y:S01]  /*0540*/  IADD3 R6, PT, PT, -R4, RZ, RZ ;  /* 0x000000ff04067210 */ /* 0x000fe20007ffe1ff */
[----:B------:R-:W-:Y:S01]  /*0550*/  BSSY.RECONVERGENT B2, `(.L_x_7) ;  /* 0x0000031000027945 */ /* 0x000fe20003800200 */
[----:B------:R-:W-:Y:S02]  /*0560*/  PLOP3.LUT P0, PT, PT, PT, PT, 0x80, 0x8 ;  /* 0x000000000008781c */ /* 0x000fe40003f0f070 */
[----:B------:R-:W-:-:S13]  /*0570*/  ISETP.GT.AND P1, PT, R6, 0xc, PT ;  /* 0x0000000c0600780c */ /* 0x000fda0003f24270 */
[----:B------:R-:W-:Y:S05]  /*0580*/  @!P1 BRA `(.L_x_8) ;  /* 0x0000000000b49947 */ /* 0x000fea0003800000 */
[----:B------:R-:W-:-:S13]  /*0590*/  PLOP3.LUT P0, PT, PT, PT, PT, 0x8, 0x80 ;  /* 0x000000000080781c */ /* 0x000fda0003f0e170 */
.L_x_9:
[C---:B------:R-:W-:Y:S02]  /*05a0*/  VIADD R17, R5.reuse, 0x4 ;  /* 0x0000000405117836 */ /* 0x040fe40000000000 */
[C---:B------:R-:W-:Y:S02]  /*05b0*/  VIADD R31, R5.reuse, 0x8 ;  /* 0x00000008051f7836 */ /* 0x040fe40000000000 */
[C---:B------:R-:W-:Y:S02]  /*05c0*/  VIADD R41, R5.reuse, 0xc ;  /* 0x0000000c05297836 */ /* 0x040fe40000000000 */
[----:B------:R-:W-:-:S04]  /*05d0*/  IMAD.WIDE R14, R5, 0x8, R2 ;  /* 0x00000008050e7825 */ /* 0x000fc800078e0202 */
[--C-:B------:R-:W-:Y:S01]  /*05e0*/  IMAD.WIDE R16, R17, 0x8, R2.reuse ;  /* 0x0000000811107825 */ /* 0x100fe200078e0202 */
[----:B------:R-:W2:Y:S03]  /*05f0*/  LDG.E.64 R6, desc[UR8][R14.64+-0x10] ;  /* 0xfffff0080e067981 */ /* 0x000ea6000c1e1b00 */
[--C-:B------:R-:W-:Y:S01]  /*0600*/  IMAD.WIDE R30, R31, 0x8, R2.reuse ;  /* 0x000000081f1e7825 */ /* 0x100fe200078e0202 */
[----:B------:R-:W3:Y:S03]  /*0610*/  LDG.E.64 R8, desc[UR8][R14.64+-0x8] ;  /* 0xfffff8080e087981 */ /* 0x000ee6000c1e1b00 */
[----:B------:R-:W-:Y:S01]  /*0620*/  IMAD.WIDE R40, R41, 0x8, R2 ;  /* 0x0000000829287825 */ /* 0x000fe200078e0202 */
[----:B------:R-:W4:Y:S04]  /*0630*/  LDG.E.64 R10, desc[UR8][R14.64] ;  /* 0x000000080e0a7981 */ /* 0x000f28000c1e1b00 */
        /* <DEDUP_REMOVED lines=12> */
[----:B------:R-:W4:Y:S01]  /*0700*/  LDG.E.64 R46, desc[UR8][R40.64+0x8] ;  /* 0x00000808282e7981 */ /* 0x000f22000c1e1b00 */
[----:B------:R-:W-:-:S02]  /*0710*/  VIADD R4, R4, 0x10 ;  /* 0x0000001004047836 */ /* 0x000fc40000000000 */
[----:B------:R-:W-:-:S03]  /*0720*/  VIADD R5, R5, 0x10 ;  /* 0x0000001005057836 */ /* 0x000fc60000000000 */
[----:B------:R-:W-:Y:S01]  /*0730*/  ISETP.GE.AND P1, PT, R4, -0xc, PT ;  /* 0xfffffff40400780c */ /* 0x000fe20003f26270 */
[----:B--2---:R-:W-:Y:S04]  /*0740*/  STS.64 [R0+-0x10], R6 ;  /* 0xfffff00600007388 */ /* 0x004fe80000000a00 */
[----:B---3--:R-:W-:Y:S04]  /*0750*/  STS.64 [R0+-0x8], R8 ;  /* 0xfffff80800007388 */ /* 0x008fe80000000a00 */
[----:B----4-:R-:W-:Y:S04]  /*0760*/  STS.64 [R0], R10 ;  /* 0x0000000a00007388 */ /* 0x010fe80000000a00 */
[----:B------:R-:W-:Y:S04]  /*0770*/  STS.64 [R0+0x8], R12 ;  /* 0x0000080c00007388 */ /* 0x000fe80000000a00 */
        /* <DEDUP_REMOVED lines=11> */
[----:B------:R0:W-:Y:S02]  /*0830*/  STS.64 [R0+0x68], R46 ;  /* 0x0000682e00007388 */ /* 0x0001e40000000a00 */
[----:B0-----:R-:W-:Y:S01]  /*0840*/  IADD3 R0, PT, PT, R0, 0x80, RZ ;  /* 0x0000008000007810 */ /* 0x001fe20007ffe0ff */
[----:B------:R-:W-:Y:S06]  /*0850*/  @!P1 BRA `(.L_x_9) ;  /* 0xfffffffc00509947 */ /* 0x000fec000383ffff */
.L_x_8:
[----:B------:R-:W-:Y:S05]  /*0860*/  BSYNC.RECONVERGENT B2 ;  /* 0x0000000000027941 */ /* 0x000fea0003800200 */
.L_x_7:
[----:B------:R-:W-:Y:S01]  /*0870*/  IMAD.MOV R6, RZ, RZ, -R4 ;  /* 0x000000ffff067224 */ /* 0x000fe200078e0a04 */
[----:B------:R-:W-:Y:S04]  /*0880*/  BSSY.RECONVERGENT B2, `(.L_x_10) ;  /* 0x000001a000027945 */ /* 0x000fe80003800200 */
[----:B------:R-:W-:-:S13]  /*0890*/  ISETP.GT.AND P1, PT, R6, 0x4, PT ;  /* 0x000000040600780c */ /* 0x000fda0003f24270 */
[----:B------:R-:W-:Y:S05]  /*08a0*/  @!P1 BRA `(.L_x_11) ;  /* 0x00000000005c9947 */ /* 0x000fea0003800000 */
[C---:B------:R-:W-:Y:S02]  /*08b0*/  VIADD R17, R5.reuse, 0x4 ;  /* 0x0000000405117836 */ /* 0x040fe40000000000 */
[----:B------:R-:W-:-:S04]  /*08c0*/  IMAD.WIDE R6, R5, 0x8, R2 ;  /* 0x0000000805067825 */ /* 0x000fc800078e0202 */
[----:B------:R-:W-:Y:S01]  /*08d0*/  IMAD.WIDE R16, R17, 0x8, R2 ;  /* 0x0000000811107825 */ /* 0x000fe200078e0202 */
[----:B------:R-:W2:Y:S04]  /*08e0*/  LDG.E.64 R8, desc[UR8][R6.64+-0x10] ;  /* 0xfffff00806087981 */ /* 0x000ea8000c1e1b00 */
[----:B------:R-:W3:Y:S04]  /*08f0*/  LDG.E.64 R10, desc[UR8][R6.64+-0x8] ;  /* 0xfffff808060a7981 */ /* 0x000ee8000c1e1b00 */
[----:B------:R-:W4:Y:S04]  /*0900*/  LDG.E.64 R12, desc[UR8][R6.64] ;  /* 0x00000008060c7981 */ /* 0x000f28000c1e1b00 */
[----:B------:R-:W4:Y:S04]  /*0910*/  LDG.E.64 R14, desc[UR8][R6.64+0x8] ;  /* 0x00000808060e7981 */ /* 0x000f28000c1e1b00 */
[----:B------:R-:W4:Y:S04]  /*0920*/  LDG.E.64 R18, desc[UR8][R16.64+-0x10] ;  /* 0xfffff00810127981 */ /* 0x000f28000c1e1b00 */
[----:B------:R-:W4:Y:S04]  /*0930*/  LDG.E.64 R24, desc[UR8][R16.64+-0x8] ;  /* 0xfffff80810187981 */ /* 0x000f28000c1e1b00 */
[----:B------:R-:W4:Y:S04]  /*0940*/  LDG.E.64 R26, desc[UR8][R16.64] ;  /* 0x00000008101a7981 */ /* 0x000f28000c1e1b00 */
[----:B------:R-:W4:Y:S01]  /*0950*/  LDG.E.64 R28, desc[UR8][R16.64+0x8] ;  /* 0x00000808101c7981 */ /* 0x000f22000c1e1b00 */
[----:B------:R-:W-:Y:S01]  /*0960*/  PLOP3.LUT P0, PT, PT, PT, PT, 0x8, 0x80 ;  /* 0x000000000080781c */ /* 0x000fe20003f0e170 */
[----:B------:R-:W-:-:S02]  /*0970*/  VIADD R4, R4, 0x8 ;  /* 0x0000000804047836 */ /* 0x000fc40000000000 */
[----:B------:R-:W-:Y:S01]  /*0980*/  VIADD R5, R5, 0x8 ;  /* 0x0000000805057836 */ /* 0x000fe20000000000 */
[----:B--2---:R-:W-:Y:S04]  /*0990*/  STS.64 [R0+-0x10], R8 ;  /* 0xfffff00800007388 */ /* 0x004fe80000000a00 */
[----:B---3--:R-:W-:Y:S04]  /*09a0*/  STS.64 [R0+-0x8], R10 ;  /* 0xfffff80a00007388 */ /* 0x008fe80000000a00 */
[----:B----4-:R-:W-:Y:S04]  /*09b0*/  STS.64 [R0], R12 ;  /* 0x0000000c00007388 */ /* 0x010fe80000000a00 */
[----:B------:R-:W-:Y:S04]  /*09c0*/  STS.64 [R0+0x8], R14 ;  /* 0x0000080e00007388 */ /* 0x000fe80000000a00 */
[----:B------:R-:W-:Y:S04]  /*09d0*/  STS.64 [R0+0x10], R18 ;  /* 0x0000101200007388 */ /* 0x000fe80000000a00 */
[----:B------:R-:W-:Y:S04]  /*09e0*/  STS.64 [R0+0x18], R24 ;  /* 0x0000181800007388 */ /* 0x000fe80000000a00 */
[----:B------:R-:W-:Y:S04]  /*09f0*/  STS.64 [R0+0x20], R26 ;  /* 0x0000201a00007388 */ /* 0x000fe80000000a00 */
[----:B------:R0:W-:Y:S02]  /*0a00*/  STS.64 [R0+0x28], R28 ;  /* 0x0000281c00007388 */ /* 0x0001e40000000a00 */
[----:B0-----:R-:W-:-:S07]  /*0a10*/  VIADD R0, R0, 0x40 ;  /* 0x0000004000007836 */ /* 0x001fce0000000000 */
.L_x_11:
[----:B------:R-:W-:Y:S05]  /*0a20*/  BSYNC.RECONVERGENT B2 ;  /* 0x0000000000027941 */ /* 0x000fea0003800200 */
.L_x_10:
[----:B------:R-:W-:-:S13]  /*0a30*/  ISETP.NE.OR P0, PT, R4, RZ, P0 ;  /* 0x000000ff0400720c */ /* 0x000fda0000705670 */
[----:B------:R-:W-:Y:S05]  /*0a40*/  @!P0 BREAK.RELIABLE B1 ;  /* 0x0000000000018942 */ /* 0x000fea0003800100 */
[----:B------:R-:W-:Y:S05]  /*0a50*/  @!P0 BRA `(.L_x_1) ;  /* 0x00000000003c8947 */ /* 0x000fea0003800000 */
.L_x_6:
[----:B------:R-:W-:Y:S05]  /*0a60*/  BSYNC.RELIABLE B1 ;  /* 0x0000000000017941 */ /* 0x000fea0003800100 */
.L_x_5:
[----:B------:R-:W-:-:S05]  /*0a70*/  IMAD.WIDE R14, R5, 0x8, R2 ;  /* 0x00000008050e7825 */ /* 0x000fca00078e0202 */
[----:B------:R-:W2:Y:S04]  /*0a80*/  LDG.E.64 R6, desc[UR8][R14.64+-0x10] ;  /* 0xfffff0080e067981 */ /* 0x000ea8000c1e1b00 */
[----:B------:R-:W3:Y:S04]  /*0a90*/  LDG.E.64 R8, desc[UR8][R14.64+-0x8] ;  /* 0xfffff8080e087981 */ /* 0x000ee8000c1e1b00 */
[----:B------:R-:W4:Y:S04]  /*0aa0*/  LDG.E.64 R10, desc[UR8][R14.64] ;  /* 0x000000080e0a7981 */ /* 0x000f28000c1e1b00 */
[----:B------:R-:W4:Y:S01]  /*0ab0*/  LDG.E.64 R12, desc[UR8][R14.64+0x8] ;  /* 0x000008080e0c7981 */ /* 0x000f22000c1e1b00 */
[----:B------:R-:W-:Y:S01]  /*0ac0*/  IADD3 R4, PT, PT, R4, 0x4, RZ ;  /* 0x0000000404047810 */ /* 0x000fe20007ffe0ff */
[----:B------:R-:W-:-:S03]  /*0ad0*/  VIADD R5, R5, 0x4 ;  /* 0x0000000405057836 */ /* 0x000fc60000000000 */
[----:B------:R-:W-:Y:S01]  /*0ae0*/  ISETP.NE.AND P0, PT, R4, RZ, PT ;  /* 0x000000ff0400720c */ /* 0x000fe20003f05270 */
[----:B--2---:R-:W-:Y:S04]  /*0af0*/  STS.64 [R0+-0x10], R6 ;  /* 0xfffff00600007388 */ /* 0x004fe80000000a00 */
[----:B---3--:R-:W-:Y:S04]  /*0b00*/  STS.64 [R0+-0x8], R8 ;  /* 0xfffff80800007388 */ /* 0x008fe80000000a00 */
[----:B----4-:R-:W-:Y:S04]  /*0b10*/  STS.64 [R0], R10 ;  /* 0x0000000a00007388 */ /* 0x010fe80000000a00 */
[----:B------:R0:W-:Y:S02]  /*0b20*/  STS.64 [R0+0x8], R12 ;  /* 0x0000080c00007388 */ /* 0x0001e40000000a00 */
[----:B0-----:R-:W-:Y:S01]  /*0b30*/  VIADD R0, R0, 0x20 ;  /* 0x0000002000007836 */ /* 0x001fe20000000000 */
[----:B------:R-:W-:Y:S06]  /*0b40*/  @P0 BRA `(.L_x_5) ;  /* 0xfffffffc00c80947 */ /* 0x000fec000383ffff */
.L_x_1:
[----:B------:R-:W-:Y:S05]  /*0b50*/  BSYNC.RECONVERGENT B0 ;  /* 0x0000000000007941 */ /* 0x000fea0003800200 */
.L_x_0:
[----:B------:R-:W-:Y:S05]  /*0b60*/  WARPSYNC.ALL ;  /* 0x0000000000007948 */ /* 0x000fea0003800000 */
[----:B------:R-:W0:Y:S08]  /*0b70*/  LDC.64 R2, c[0x0][0x3b8] ;  /* 0x0000ee00ff027b82 */ /* 0x000e300000000a00 */
[----:B------:R-:W-:Y:S08]  /*0b80*/  BAR.SYNC.DEFER_BLOCKING 0x0 ;  /* 0x0000000000007b1d */ /* 0x000ff00000010000 */
[----:B------:R-:W1:Y:S01]  /*0b90*/  LDC.64 R4, c[0x0][0x3b8] ;  /* 0x0000ee00ff047b82 */ /* 0x000e620000000a00 */
[----:B0-----:R-:W2:Y:S01]  /*0ba0*/  LDG.E R3, desc[UR8][R2.64] ;  /* 0x0000000802037981 */ /* 0x001ea2000c1e1900 */
[----:B------:R-:W-:-:S04]  /*0bb0*/  IMAD.HI.U32 R0, R51, 0x55555556, RZ ;  /* 0x5555555633007827 */ /* 0x000fc800078e00ff */
[----:B--2---:R-:W-:-:S04]  /*0bc0*/  IMAD R7, R0, R3, R0 ;  /* 0x0000000300077224 */ /* 0x004fc800078e0200 */
[----:B-1----:R-:W-:-:S05]  /*0bd0*/  IMAD.WIDE R4, R7, 0x4, R4 ;  /* 0x0000000407047825 */ /* 0x002fca00078e0204 */
[----:B------:R-:W2:Y:S01]  /*0be0*/  LDG.E R7, desc[UR8][R4.64+0x4] ;  /* 0x0000040804077981 */ /* 0x000ea2000c1e1900 */
[----:B------:R-:W-:Y:S01]  /*0bf0*/  IADD3 R32, P1, PT, R4, 0x4, RZ ;  /* 0x0000000404207810 */ /* 0x000fe20007f3e0ff */
[----:B------:R-:W-:Y:S04]  /*0c00*/  BSSY.RECONVERGENT B1, `(.L_x_12) ;  /* 0x00001e7000017945 */ /* 0x000fe80003800200 */
[----:B------:R-:W-:Y:S01]  /*0c10*/  IMAD.X R33, RZ, RZ, R5, P1 ;  /* 0x000000ffff217224 */ /* 0x000fe200008e0605 */
[----:B--2---:R-:W-:-:S13]  /*0c20*/  ISETP.GE.U32.AND P0, PT, R20, R7, PT ;  /* 0x000000071400720c */ /* 0x004fda0003f06070 */
[----:B------:R-:W-:Y:S05]  /*0c30*/  @P0 BRA `(.L_x_13) ;  /* 0x0000001c008c0947 */ /* 0x000fea0003800000 */
[----:B------:R-:W0:Y:S01]  /*0c40*/  LDC.64 R2, c[0x0][0x3b0] ;  /* 0x0000ec00ff027b82 */ /* 0x000e220000000a00 */
[----:B------:R-:W-:-:S07]  /*0c50*/  IMAD.SHL.U32 R5, R0, 0x4, RZ ;  /* 0x0000000400057824 */ /* 0x000fce00078e00ff */
[----:B------:R-:W1:Y:S01]  /*0c60*/  LDC.64 R30, c[0x0][0x3a8] ;  /* 0x0000ea00ff1e7b82 */ /* 0x000e620000000a00 */
[----:B0-----:R-:W-:-:S05]  /*0c70*/  IMAD.WIDE.U32 R2, R5, 0x4, R2 ;  /* 0x0000000405027825 */ /* 0x001fca00078e0002 */
[----:B------:R-:W2:Y:S04]  /*0c80*/  LDG.E R4, desc[UR8][R2.64+0x4] ;  /* 0x0000040802047981 */ /* 0x000ea8000c1e1900 */
[----:B------:R-:W3:Y:S04]  /*0c90*/  LDG.E R6, desc[UR8][R2.64+0x8] ;  /* 0x0000080802067981 */ /* 0x000ee8000c1e1900 */
[----:B------:R-:W4:Y:S04]  /*0ca0*/  LDG.E R12, desc[UR8][R2.64+0xc] ;  /* 0x00000c08020c7981 */ /* 0x000f28000c1e1900 */
[----:B------:R-:W4:Y:S01]  /*0cb0*/  LDG.E R0, desc[UR8][R2.64] ;  /* 0x0000000802007981 */ /* 0x000f22000c1e1900 */
[----:B-1----:R-:W-:-:S06]  /*0cc0*/  IMAD.WIDE.U32 R30, R51, 0x8, R30 ;  /* 0x00000008331e7825 */ /* 0x002fcc00078e001e */
[----:B------:R-:W5:Y:S01]  /*0cd0*/  LDG.E.64 R30, desc[UR8][R30.64] ;  /* 0x000000081e1e7981 */ /* 0x000f62000c1e1b00 */
[----:B------:R-:W-:Y:S01]  /*0ce0*/  MOV R5, 0x400 ;  /* 0x0000040000057802 */ /* 0x000fe20000000f00 */
[----:B------:R-:W0:Y:S03]  /*0cf0*/  S2R R8, SR_CgaCtaId ;  /* 0x0000000000087919 */ /* 0x000e260000008800 */
[----:B0-----:R-:W-:Y:S01]  /*0d00*/  LEA R8, R8, R5, 0x18 ;  /* 0x0000000508087211 */ /* 0x001fe200078ec0ff */
[----:B------:R-:W-:-:S04]  /*0d10*/  IMAD.MOV.U32 R5, RZ, RZ, 0x3fd80000 ;  /* 0x3fd80000ff057424 */ /* 0x000fc800078e00ff */
[----:B------:R-:W-:-:S04]  /*0d20*/  IMAD R7, R21, 0x8, R8 ;  /* 0x0000000815077824 */ /* 0x000fc800078e0208 */
[--C-:B--2---:R-:W-:Y:S02]  /*0d30*/  IMAD R4, R4, 0x18, R7.reuse ;  /* 0x0000001804047824 */ /* 0x104fe400078e0207 */
[----:B---3--:R-:W-:-:S03]  /*0d40*/  IMAD R6, R6, 0x18, R7 ;  /* 0x0000001806067824 */ /* 0x008fc600078e0207 */
[----:B------:R-:W-:Y:S01]  /*0d50*/  LDS.64 R28, [R4+0x8] ;  /* 0x00000800041c7984 */ /* 0x000fe20000000a00 */
[----:B----4-:R-:W-:-:S03]  /*0d60*/  IMAD R12, R12, 0x18, R7 ;  /* 0x000000180c0c7824 */ /* 0x010fc600078e0207 */
[----:B------:R-:W0:Y:S01]  /*0d70*/  LDS.64 R8, [R6+0x8] ;  /* 0x0000080006087984 */ /* 0x000e220000000a00 */
[----:B------:R-:W-:-:S03]  /*0d80*/  IMAD R0, R0, 0x18, R7 ;  /* 0x0000001800007824 */ /* 0x000fc600078e0207 */
[----:B------:R-:W-:Y:S04]  /*0d90*/  LDS.64 R26, [R4] ;  /* 0x00000000041a7984 */ /* 0x000fe80000000a00 */
[----:B------:R-:W1:Y:S04]  /*0da0*/  LDS.64 R10, [R6] ;  /* 0x00000000060a7984 */ /* 0x000e680000000a00 */
[----:B------:R2:W-:Y:S04]  /*0db0*/  LDS.64 R24, [R4+0x10] ;  /* 0x0000100004187984 */ /* 0x0005e80000000a00 */
[----:B------:R-:W3:Y:S04]  /*0dc0*/  LDS.64 R40, [R6+0x10] ;  /* 0x0000100006287984 */ /* 0x000ee80000000a00 */
[----:B------:R-:W4:Y:S01]  /*0dd0*/  LDS.64 R34, [R12] ;  /* 0x000000000c227984 */ /* 0x000f220000000a00 */
[----:B--2---:R-:W-:-:S03]  /*0de0*/  IMAD.MOV.U32 R4, RZ, RZ, 0x0 ;  /* 0x00000000ff047424 */ /* 0x004fc600078e00ff */
[----:B------:R-:W2:Y:S04]  /*0df0*/  LDS.64 R36, [R12+0x8] ;  /* 0x000008000c247984 */ /* 0x000ea80000000a00 */
[----:B------:R-:W2:Y:S04]  /*0e00*/  LDS.64 R38, [R12+0x10] ;  /* 0x000010000c267984 */ /* 0x000ea80000000a00 */
[----:B------:R0:W2:Y:S04]  /*0e10*/  LDS.64 R44, [R0] ;  /* 0x00000000002c7984 */ /* 0x0000a80000000a00 */
[----:B------:R1:W2:Y:S01]  /*0e20*/  LDS.64 R46, [R0+0x8] ;  /* 0x00000800002e7984 */ /* 0x0002a20000000a00 */
[----:B0-----:R-:W-:-:S03]  /*0e30*/  DADD R8, -R28, R8 ;  /* 0x000000001c087229 */ /* 0x001fc60000000108 */
[----:B------:R0:W0:Y:S01]  /*0e40*/  LDS.64 R48, [R0+0x10] ;  /* 0x0000100000307984 */ /* 0x0000220000000a00 */
[----:B-1----:R-:W-:-:S04]  /*0e50*/  DADD R10, -R26, R10 ;  /* 0x000000001a0a7229 */ /* 0x002fc8000000010a */
[----:B------:R-:W-:Y:S02]  /*0e60*/  DMUL R2, R8, R8 ;  /* 0x0000000808027228 */ /* 0x000fe40000000000 */
[----:B---3--:R-:W-:-:S06]  /*0e70*/  DADD R40, -R24, R40 ;  /* 0x0000000018287229 */ /* 0x008fcc0000000128 */
[----:B------:R-:W-:Y:S02]  /*0e80*/  DFMA R2, R10, R10, R2 ;  /* 0x0000000a0a02722b */ /* 0x000fe40000000002 */
[----:B----4-:R-:W-:Y:S02]  /*0e90*/  DADD R34, -R26, R34 ;  /* 0x000000001a227229 */ /* 0x010fe40000000122 */
[----:B--2---:R-:W-:-:S04]  /*0ea0*/  DADD R36, -R28, R36 ;  /* 0x000000001c247229 */ /* 0x004fc80000000124 */
[----:B------:R-:W-:Y:S02]  /*0eb0*/  DFMA R42, R40, R40, R2 ;  /* 0x00000028282a722b */ /* 0x000fe40000000002 */
[----:B------:R-:W-:-:S04]  /*0ec0*/  DADD R38, -R24, R38 ;  /* 0x0000000018267229 */ /* 0x000fc80000000126 */
[----:B------:R-:W1:Y:S04]  /*0ed0*/  MUFU.RSQ64H R15, R43 ;  /* 0x0000002b000f7308 */ /* 0x000e680000001c00 */
[----:B------:R-:W-:-:S04]  /*0ee0*/  IADD3 R14, PT, PT, R43, -0x3500000, RZ ;  /* 0xfcb000002b0e7810 */ /* 0x000fc80007ffe0ff */
[----:B------:R-:W-:Y:S02]  /*0ef0*/  ISETP.GE.U32.AND P0, PT, R14, 0x7ca00000, PT ;  /* 0x7ca000000e00780c */ /* 0x000fe40003f06070 */
[----:B-1----:R-:W-:-:S08]  /*0f00*/  DMUL R2, R14, R14 ;  /* 0x0000000e0e027228 */ /* 0x002fd00000000000 */
[----:B------:R-:W-:-:S08]  /*0f10*/  DFMA R2, R42, -R2, 1 ;  /* 0x3ff000002a02742b */ /* 0x000fd00000000802 */
[----:B------:R-:W-:Y:S02]  /*0f20*/  DFMA R4, R2, R4, 0.5 ;  /* 0x3fe000000204742b */ /* 0x000fe40000000004 */
[----:B------:R-:W-:-:S08]  /*0f30*/  DMUL R2, R14, R2 ;  /* 0x000000020e027228 */ /* 0x000fd00000000000 */
[----:B------:R-:W-:-:S08]  /*0f40*/  DFMA R4, R4, R2, R14 ;  /* 0x000000020404722b */ /* 0x000fd0000000000e */
[----:B------:R-:W-:Y:S02]  /*0f50*/  DMUL R2, R42, R4 ;  /* 0x000000042a027228 */ /* 0x000fe40000000000 */
[----:B------:R-:W-:Y:S02]  /*0f60*/  VIADD R13, R5, 0xfff00000 ;  /* 0xfff00000050d7836 */ /* 0x000fe40000000000 */
[----:B------:R-:W-:-:S04]  /*0f70*/  IMAD.MOV.U32 R12, RZ, RZ, R4 ;  /* 0x000000ffff0c7224 */ /* 0x000fc800078e0004 */
[----:B------:R-:W-:-:S08]  /*0f80*/  DFMA R16, R2, -R2, R42 ;  /* 0x800000020210722b */ /* 0x000fd0000000002a */
[----:B------:R-:W-:Y:S01]  /*0f90*/  DFMA R18, R16, R12, R2 ;  /* 0x0000000c1012722b */ /* 0x000fe20000000002 */
[----:B0-----:R-:W-:Y:S10]  /*0fa0*/  @!P0 BRA `(.L_x_14) ;  /* 0x00000000002c8947 */ /* 0x001ff40003800000 */
[----:B------:R-:W-:Y:S01]  /*0fb0*/  MOV R18, R16 ;  /* 0x0000001000127202 */ /* 0x000fe20000000f00 */
[----:B------:R-:W-:Y:S01]  /*0fc0*/  IMAD.MOV.U32 R19, RZ, RZ, R4 ;  /* 0x000000ffff137224 */ /* 0x000fe200078e0004 */
[----:B------:R-:W-:Y:S01]  /*0fd0*/  MOV R52, 0x1030 ;  /* 0x0000103000347802 */ /* 0x000fe20000000f00 */
[----:B------:R-:W-:Y:S02]  /*0fe0*/  IMAD.MOV.U32 R16, RZ, RZ, R2 ;  /* 0x000000ffff107224 */ /* 0x000fe400078e0002 */
[----:B------:R-:W-:Y:S02]  /*0ff0*/  IMAD.MOV.U32 R15, RZ, RZ, R3 ;  /* 0x000000ffff0f7224 */ /* 0x000fe400078e0003 */
[----:B------:R-:W-:Y:S02]  /*1000*/  IMAD.MOV.U32 R12, RZ, RZ, R42 ;  /* 0x000000ffff0c7224 */ /* 0x000fe400078e002a */
[----:B------:R-:W-:-:S07]  /*1010*/  IMAD.MOV.U32 R0, RZ, RZ, R43 ;  /* 0x000000ffff007224 */ /* 0x000fce00078e002b */
[----:B-----5:R-:W-:Y:S05]  /*1020*/  CALL.REL.NOINC `($__internal_1_$__cuda_sm20_dsqrt_rn_f64_mediumpath_v1) ;  /* 0x0000003c00fc7944 */ /* 0x020fea0003c00000 */
[----:B------:R-:W-:-:S04]  /*1030*/  LOP3.LUT R19, R19, R18, RZ, 0x3c, !PT ;  /* 0x0000001213137212 */ /* 0x000fc800078e3cff */
[----:B------:R-:W-:-:S04]  /*1040*/  LOP3.LUT R18, R19, R18, RZ, 0x3c, !PT ;  /* 0x0000001213127212 */ /* 0x000fc800078e3cff */
[----:B------:R-:W-:-:S07]  /*1050*/  LOP3.LUT R19, R19, R18, RZ, 0x3c, !PT ;  /* 0x0000001213137212 */ /* 0x000fce00078e3cff */
.L_x_14:
[----:B------:R-:W0:Y:S01]  /*1060*/  MUFU.RCP64H R3, R19 ;  /* 0x0000001300037308 */ /* 0x000e220000001800 */
[----:B------:R-:W-:Y:S01]  /*1070*/  IMAD.MOV.U32 R2, RZ, RZ, 0x1 ;  /* 0x00000001ff027424 */ /* 0x000fe200078e00ff */
[----:B------:R-:W-:Y:S01]  /*1080*/  FSETP.GEU.AND P1, PT, |R11|, 6.5827683646048100446e-37, PT ;  /* 0x036000000b00780b */ /* 0x000fe20003f2e200 */
[----:B------:R-:W-:Y:S04]  /*1090*/  BSSY.RECONVERGENT B2, `(.L_x_15) ;  /* 0x0000014000027945 */ /* 0x000fe80003800200 */
[----:B0-----:R-:W-:-:S08]  /*10a0*/  DFMA R4, R2, -R18, 1 ;  /* 0x3ff000000204742b */ /* 0x001fd00000000812 */
[----:B------:R-:W-:-:S08]  /*10b0*/  DFMA R4, R4, R4, R4 ;  /* 0x000000040404722b */ /* 0x000fd00000000004 */
[----:B------:R-:W-:-:S08]  /*10c0*/  DFMA R4, R2, R4, R2 ;  /* 0x000000040204722b */ /* 0x000fd00000000002 */
[----:B------:R-:W-:-:S08]  /*10d0*/  DFMA R2, R4, -R18, 1 ;  /* 0x3ff000000402742b */ /* 0x000fd00000000812 */
[----:B------:R-:W-:-:S08]  /*10e0*/  DFMA R2, R4, R2, R4 ;  /* 0x000000020402722b */ /* 0x000fd00000000004 */
[----:B------:R-:W-:-:S08]  /*10f0*/  DMUL R4, R10, R2 ;  /* 0x000000020a047228 */ /* 0x000fd00000000000 */
[----:B------:R-:W-:-:S08]  /*1100*/  DFMA R6, R4, -R18, R10 ;  /* 0x800000120406722b */ /* 0x000fd0000000000a */
[----:B------:R-:W-:-:S10]  /*1110*/  DFMA R2, R2, R6, R4 ;  /* 0x000000060202722b */ /* 0x000fd40000000004 */
[----:B------:R-:W-:-:S05]  /*1120*/  FFMA R0, RZ, R19, R3 ;  /* 0x00000013ff007223 */ /* 0x000fca0000000003 */
[----:B------:R-:W-:-:S13]  /*1130*/  FSETP.GT.AND P0, PT, |R0|, 1.469367938527859385e-39, PT ;  /* 0x001000000000780b */ /* 0x000fda0003f04200 */
[----:B------:R-:W-:Y:S05]  /*1140*/  @P0 BRA P1, `(.L_x_16) ;  /* 0x0000000000200947 */ /* 0x000fea0000800000 */
[----:B------:R-:W-:Y:S01]  /*1150*/  MOV R15, R10 ;  /* 0x0000000a000f7202 */ /* 0x000fe20000000f00 */
[----:B------:R-:W-:Y:S01]  /*1160*/  IMAD.MOV.U32 R14, RZ, RZ, R11 ;  /* 0x000000ffff0e7224 */ /* 0x000fe200078e000b */
[----:B------:R-:W-:Y:S01]  /*1170*/  MOV R0, 0x11b0 ;  /* 0x000011b000007802 */ /* 0x000fe20000000f00 */
[----:B------:R-:W-:Y:S02]  /*1180*/  IMAD.MOV.U32 R13, RZ, RZ, R18 ;  /* 0x000000ffff0d7224 */ /* 0x000fe400078e0012 */
[----:B------:R-:W-:-:S07]  /*1190*/  IMAD.MOV.U32 R12, RZ, RZ, R19 ;  /* 0x000000ffff0c7224 */ /* 0x000fce00078e0013 */
[----:B-----5:R-:W-:Y:S05]  /*11a0*/  CALL.REL.NOINC `($__internal_0_$__cuda_sm20_div_rn_f64_full) ;  /* 0x0000003800047944 */ /* 0x020fea0003c00000 */
[----:B------:R-:W-:Y:S02]  /*11b0*/  IMAD.MOV.U32 R2, RZ, RZ, R12 ;  /* 0x000000ffff027224 */ /* 0x000fe400078e000c */
[----:B------:R-:W-:-:S07]  /*11c0*/  IMAD.MOV.U32 R3, RZ, RZ, R13 ;  /* 0x000000ffff037224 */ /* 0x000fce00078e000d */
.L_x_16:
[----:B------:R-:W-:Y:S05]  /*11d0*/  BSYNC.RECONVERGENT B2 ;  /* 0x0000000000027941 */ /* 0x000fea0003800200 */
.L_x_15:
[----:B------:R-:W0:Y:S01]  /*11e0*/  MUFU.RCP64H R5, R19 ;  /* 0x0000001300057308 */ /* 0x000e220000001800 */
[----:B------:R-:W-:Y:S01]  /*11f0*/  MOV R4, 0x1 ;  /* 0x0000000100047802 */ /* 0x000fe20000000f00 */
[----:B------:R-:W-:Y:S01]  /*1200*/  BSSY.RECONVERGENT B2, `(.L_x_17) ;  /* 0x0000015000027945 */ /* 0x000fe20003800200 */
[----:B------:R-:W-:-:S04]  /*1210*/  FSETP.GEU.AND P1, PT, |R9|, 6.5827683646048100446e-37, PT ;  /* 0x036000000900780b */ /* 0x000fc80003f2e200 */
        /* <DEDUP_REMOVED lines=11> */
[----:B------:R-:W-:Y:S01]  /*12d0*/  IMAD.MOV.U32 R15, RZ, RZ, R8 ;  /* 0x000000ffff0f7224 */ /* 0x000fe200078e0008 */
[----:B------:R-:W-:Y:S01]  /*12e0*/  MOV R0, 0x1330 ;  /* 0x0000133000007802 */ /* 0x000fe20000000f00 */
[----:B------:R-:W-:Y:S02]  /*12f0*/  IMAD.MOV.U32 R14, RZ, RZ, R9 ;  /* 0x000000ffff0e7224 */ /* 0x000fe400078e0009 */
[----:B------:R-:W-:Y:S02]  /*1300*/  IMAD.MOV.U32 R13, RZ, RZ, R18 ;  /* 0x000000ffff0d7224 */ /* 0x000fe400078e0012 */
[----:B------:R-:W-:-:S07]  /*1310*/  IMAD.MOV.U32 R12, RZ, RZ, R19 ;  /* 0x000000ffff0c7224 */ /* 0x000fce00078e0013 */
[----:B-----5:R-:W-:Y:S05]  /*1320*/  CALL.REL.NOINC `($__internal_0_$__cuda_sm20_div_rn_f64_full) ;  /* 0x0000003400a47944 */ /* 0x020fea0003c00000 */
[----:B------:R-:W-:Y:S01]  /*1330*/  IMAD.MOV.U32 R4, RZ, RZ, R12 ;  /* 0x000000ffff047224 */ /* 0x000fe200078e000c */
[----:B------:R-:W-:-:S07]  /*1340*/  MOV R5, R13 ;  /* 0x0000000d00057202 */ /* 0x000fce0000000f00 */
.L_x_18:
[----:B------:R-:W-:Y:S05]  /*1350*/  BSYNC.RECONVERGENT B2 ;  /* 0x0000000000027941 */ /* 0x000fea0003800200 */
.L_x_17:
[----:B------:R-:W0:Y:S01]  /*1360*/  MUFU.RCP64H R7, R19 ;  /* 0x0000001300077308 */ /* 0x000e220000001800 */
[----:B------:R-:W-:Y:S01]  /*1370*/  IMAD.MOV.U32 R6, RZ, RZ, 0x1 ;  /* 0x00000001ff067424 */ /* 0x000fe200078e00ff */
[----:B------:R-:W-:Y:S01]  /*1380*/  FSETP.GEU.AND P1, PT, |R41|, 6.5827683646048100446e-37, PT ;  /* 0x036000002900780b */ /* 0x000fe20003f2e200 */
[----:B------:R-:W-:Y:S01]  /*1390*/  BSSY.RECONVERGENT B2, `(.L_x_19) ;  /* 0x0000017000027945 */ /* 0x000fe20003800200 */
[----:B------:R-:W-:Y:S02]  /*13a0*/  DADD R44, R44, -R26 ;  /* 0x000000002c2c7229 */ /* 0x000fe4000000081a */
[----:B------:R-:W-:Y:S02]  /*13b0*/  DADD R46, R46, -R28 ;  /* 0x000000002e2e7229 */ /* 0x000fe4000000081c */
[----:B------:R-:W-:Y:S02]  /*13c0*/  DADD R48, R48, -R24 ;  /* 0x0000000030307229 */ /* 0x000fe40000000818 */
        /* <DEDUP_REMOVED lines=17> */
[----:B------:R-:W-:Y:S01]  /*14e0*/  MOV R6, R12 ;  /* 0x0000000c00067202 */ /* 0x000fe20000000f00 */
[----:B------:R-:W-:-:S07]  /*14f0*/  IMAD.MOV.U32 R7, RZ, RZ, R13 ;  /* 0x000000ffff077224 */ /* 0x000fce00078e000d */
.L_x_20:
[----:B------:R-:W-:Y:S05]  /*1500*/  BSYNC.RECONVERGENT B2 ;  /* 0x0000000000027941 */ /* 0x000fea0003800200 */
.L_x_19:
[----:B------:R-:W0:Y:S01]  /*1510*/  MUFU.RCP64H R15, R43 ;  /* 0x0000002b000f7308 */ /* 0x000e220000001800 */
[----:B------:R-:W-:-:S06]  /*1520*/  IMAD.MOV.U32 R14, RZ, RZ, 0x1 ;  /* 0x00000001ff0e7424 */ /* 0x000fcc00078e00ff */
[----:B0-----:R-:W-:-:S08]  /*1530*/  DFMA R12, -R42, R14, 1 ;  /* 0x3ff000002a0c742b */ /* 0x001fd0000000010e */
[----:B------:R-:W-:Y:S02]  /*1540*/  DFMA R16, R12, R12, R12 ;  /* 0x0000000c0c10722b */ /* 0x000fe4000000000c */
[----:B------:R-:W-:-:S06]  /*1550*/  DMUL R12, R8, R46 ;  /* 0x0000002e080c7228 */ /* 0x000fcc0000000000 */
[----:B------:R-:W-:Y:S02]  /*1560*/  DFMA R14, R14, R16, R14 ;  /* 0x000000100e0e722b */ /* 0x000fe4000000000e */
[----:B------:R-:W-:-:S06]  /*1570*/  DFMA R12, R10, R44, R12 ;  /* 0x0000002c0a0c722b */ /* 0x000fcc000000000c */
[----:B------:R-:W-:Y:S02]  /*1580*/  DFMA R18, -R42, R14, 1 ;  /* 0x3ff000002a12742b */ /* 0x000fe4000000010e */
[----:B------:R-:W-:-:S06]  /*1590*/  DFMA R16, R40, R48, R12 ;  /* 0x000000302810722b */ /* 0x000fcc000000000c */
[----:B------:R-:W-:-:S04]  /*15a0*/  DFMA R18, R14, R18, R14 ;  /* 0x000000120e12722b */ /* 0x000fc8000000000e */
[----:B------:R-:W-:-:S04]  /*15b0*/  FSETP.GEU.AND P1, PT, |R17|, 6.5827683646048100446e-37, PT ;  /* 0x036000001100780b */ /* 0x000fc80003f2e200 */
[----:B------:R-:W-:-:S08]  /*15c0*/  DMUL R12, R16, R18 ;  /* 0x00000012100c7228 */ /* 0x000fd00000000000 */
[----:B------:R-:W-:-:S08]  /*15d0*/  DFMA R14, -R42, R12, R16 ;  /* 0x0000000c2a0e722b */ /* 0x000fd00000000110 */
[----:B------:R-:W-:-:S10]  /*15e0*/  DFMA R12, R18, R14, R12 ;  /* 0x0000000e120c722b */ /* 0x000fd4000000000c */
[----:B------:R-:W-:-:S05]  /*15f0*/  FFMA R0, RZ, R43, R13 ;  /* 0x0000002bff007223 */ /* 0x000fca000000000d */
[----:B------:R-:W-:-:S13]  /*1600*/  FSETP.GT.AND P0, PT, |R0|, 1.469367938527859385e-39, PT ;  /* 0x001000000000780b */ /* 0x000fda0003f04200 */
[----:B------:R-:W-:Y:S05]  /*1610*/  @P0 BRA P1, `(.L_x_21) ;  /* 0x0000000000180947 */ /* 0x000fea0000800000 */
[----:B------:R-:W-:Y:S01]  /*1620*/  IMAD.MOV.U32 R15, RZ, RZ, R16 ;  /* 0x000000ffff0f7224 */ /* 0x000fe200078e0010 */
[----:B------:R-:W-:Y:S01]  /*1630*/  MOV R12, R43 ;  /* 0x0000002b000c7202 */ /* 0x000fe20000000f00 */
[----:B------:R-:W-:Y:S01]  /*1640*/  IMAD.MOV.U32 R14, RZ, RZ, R17 ;  /* 0x000000ffff0e7224 */ /* 0x000fe200078e0011 */
[----:B------:R-:W-:Y:S01]  /*1650*/  MOV R0, 0x1680 ;  /* 0x0000168000007802 */ /* 0x000fe20000000f00 */
[----:B------:R-:W-:-:S07]  /*1660*/  IMAD.MOV.U32 R13, RZ, RZ, R42 ;  /* 0x000000ffff0d7224 */ /* 0x000fce00078e002a */
[----:B-----5:R-:W-:Y:S05]  /*1670*/  CALL.REL.NOINC `($__internal_0_$__cuda_sm20_div_rn_f64_full) ;  /* 0x0000003000d07944 */ /* 0x020fea0003c00000 */
.L_x_21:
[-C--:B------:R-:W-:Y:S01]  /*1680*/  DFMA R42, -R8, R12.reuse, R46 ;  /* 0x0000000c082a722b */ /* 0x080fe2000000012e */
[----:B------:R-:W-:Y:S01]  /*1690*/  BSSY.RECONVERGENT B0, `(.L_x_22) ;  /* 0x0000022000007945 */ /* 0x000fe20003800200 */
[-C--:B------:R-:W-:Y:S02]  /*16a0*/  DFMA R10, -R10, R12.reuse, R44 ;  /* 0x0000000c0a0a722b */ /* 0x080fe4000000012c */
[----:B------:R-:W-:Y:S01]  /*16b0*/  DFMA R40, -R40, R12, R48 ;  /* 0x0000000c2828722b */ /* 0x000fe20000000130 */
[----:B------:R-:W-:-:S03]  /*16c0*/  IMAD.MOV.U32 R12, RZ, RZ, 0x0 ;  /* 0x00000000ff0c7424 */ /* 0x000fc600078e00ff */
[----:B------:R-:W-:Y:S01]  /*16d0*/  DMUL R8, R42, R42 ;  /* 0x0000002a2a087228 */ /* 0x000fe20000000000 */
[----:B------:R-:W-:-:S07]  /*16e0*/  IMAD.MOV.U32 R13, RZ, RZ, 0x3fd80000 ;  /* 0x3fd80000ff0d7424 */ /* 0x000fce00078e00ff */
[----:B------:R-:W-:-:S08]  /*16f0*/  DFMA R8, R10, R10, R8 ;  /* 0x0000000a0a08722b */ /* 0x000fd00000000008 */
[----:B------:R-:W-:-:S06]  /*1700*/  DFMA R16, R40, R40, R8 ;  /* 0x000000282810722b */ /* 0x000fcc0000000008 */
[----:B------:R-:W0:Y:S04]  /*1710*/  MUFU.RSQ64H R15, R17 ;  /* 0x00000011000f7308 */ /* 0x000e280000001c00 */
[----:B------:R-:W-:-:S05]  /*1720*/  VIADD R14, R17, 0xfcb00000 ;  /* 0xfcb00000110e7836 */ /* 0x000fca0000000000 */
[----:B------:R-:W-:Y:S01]  /*1730*/  ISETP.GE.U32.AND P0, PT, R14, 0x7ca00000, PT ;  /* 0x7ca000000e00780c */ /* 0x000fe20003f06070 */
[----:B0-----:R-:W-:-:S08]  /*1740*/  DMUL R8, R14, R14 ;  /* 0x0000000e0e087228 */ /* 0x001fd00000000000 */
        /* <DEDUP_REMOVED lines=9> */
[----:B------:R-:W-:Y:S10]  /*17e0*/  @!P0 BRA `(.L_x_23) ;  /* 0x0000000000308947 */ /* 0x000ff40003800000 */
[----:B------:R-:W-:Y:S01]  /*17f0*/  IMAD.MOV.U32 R12, RZ, RZ, R16 ;  /* 0x000000ffff0c7224 */ /* 0x000fe200078e0010 */
[----:B------:R-:W-:Y:S01]  /*1800*/  MOV R19, R46 ;  /* 0x0000002e00137202 */ /* 0x000fe20000000f00 */
[----:B------:R-:W-:Y:S01]  /*1810*/  IMAD.MOV.U32 R0, RZ, RZ, R17 ;  /* 0x000000ffff007224 */ /* 0x000fe200078e0011 */
[----:B------:R-:W-:Y:S01]  /*1820*/  MOV R15, R9 ;  /* 0x00000009000f7202 */ /* 0x000fe20000000f00 */
[----:B------:R-:W-:Y:S01]  /*1830*/  IMAD.MOV.U32 R18, RZ, RZ, R44 ;  /* 0x000000ffff127224 */ /* 0x000fe200078e002c */
[----:B------:R-:W-:Y:S01]  /*1840*/  MOV R52, 0x1880 ;  /* 0x0000188000347802 */ /* 0x000fe20000000f00 */
[----:B------:R-:W-:Y:S02]  /*1850*/  IMAD.MOV.U32 R17, RZ, RZ, R45 ;  /* 0x000000ffff117224 */ /* 0x000fe400078e002d */
[----:B------:R-:W-:-:S07]  /*1860*/  IMAD.MOV.U32 R16, RZ, RZ, R8 ;  /* 0x000000ffff107224 */ /* 0x000fce00078e0008 */
[----:B-----5:R-:W-:Y:S05]  /*1870*/  CALL.REL.NOINC `($__internal_1_$__cuda_sm20_dsqrt_rn_f64_mediumpath_v1) ;  /* 0x0000003400e87944 */ /* 0x020fea0003c00000 */
[----:B------:R-:W-:-:S04]  /*1880*/  LOP3.LUT R19, R19, R18, RZ, 0x3c, !PT ;  /* 0x0000001213137212 */ /* 0x000fc800078e3cff */
[----:B------:R-:W-:-:S04]  /*1890*/  LOP3.LUT R18, R19, R18, RZ, 0x3c, !PT ;  /* 0x0000001213127212 */ /* 0x000fc800078e3cff */
[----:B------:R-:W-:-:S07]  /*18a0*/  LOP3.LUT R19, R19, R18, RZ, 0x3c, !PT ;  /* 0x0000001213137212 */ /* 0x000fce00078e3cff */
.L_x_23:
[----:B------:R-:W-:Y:S05]  /*18b0*/  BSYNC.RECONVERGENT B0 ;  /* 0x0000000000007941 */ /* 0x000fea0003800200 */
.L_x_22:
        /* <DEDUP_REMOVED lines=23> */
.L_x_25:
[----:B------:R-:W-:Y:S05]  /*1a30*/  BSYNC.RECONVERGENT B2 ;  /* 0x0000000000027941 */ /* 0x000fea0003800200 */
.L_x_24:
        /* <DEDUP_REMOVED lines=21> */
[----:B------:R-:W-:Y:S02]  /*1b90*/  IMAD.MOV.U32 R10, RZ, RZ, R12 ;  /* 0x000000ffff0a7224 */ /* 0x000fe400078e000c */
[----:B------:R-:W-:-:S07]  /*1ba0*/  IMAD.MOV.U32 R11, RZ, RZ, R13 ;  /* 0x000000ffff0b7224 */ /* 0x000fce00078e000d */
.L_x_27:
[----:B------:R-:W-:Y:S05]  /*1bb0*/  BSYNC.RECONVERGENT B2 ;  /* 0x0000000000027941 */ /* 0x000fea0003800200 */
.L_x_26:
        /* <DEDUP_REMOVED lines=23> */
.L_x_29:
[----:B------:R-:W-:Y:S05]  /*1d30*/  BSYNC.RECONVERGENT B2 ;  /* 0x0000000000027941 */ /* 0x000fea0003800200 */
.L_x_28:
[----:B------:R-:W-:Y:S01]  /*1d40*/  DMUL R40, R42, R2 ;  /* 0x000000022a287228 */ /* 0x000fe20000000000 */
[----:B------:R-:W-:Y:S01]  /*1d50*/  IMAD.MOV.U32 R18, RZ, RZ, 0x0 ;  /* 0x00000000ff127424 */ /* 0x000fe200078e00ff */
[----:B------:R-:W-:Y:S01]  /*1d60*/  DMUL R12, R10, R6 ;  /* 0x000000060a0c7228 */ /* 0x000fe20000000000 */
[----:B------:R-:W-:Y:S01]  /*1d70*/  MOV R19, 0x3fd80000 ;  /* 0x3fd8000000137802 */ /* 0x000fe20000000f00 */
[C---:B------:R-:W-:Y:S01]  /*1d80*/  DMUL R14, R8.reuse, R4 ;  /* 0x00000004080e7228 */ /* 0x040fe20000000000 */
[----:B------:R-:W-:Y:S03]  /*1d90*/  BSSY.RECONVERGENT B0, `(.L_x_30) ;  /* 0x0000025000007945 */ /* 0x000fe60003800200 */
[----:B------:R-:W-:Y:S02]  /*1da0*/  DFMA R40, R8, R6, -R40 ;  /* 0x000000060828722b */ /* 0x000fe40000000828 */
[----:B------:R-:W-:-:S02]  /*1db0*/  DFMA R12, R42, R4, -R12 ;  /* 0x000000042a0c722b */ /* 0x000fc4000000080c */
[----:B------:R-:W-:-:S04]  /*1dc0*/  DFMA R14, R10, R2, -R14 ;  /* 0x000000020a0e722b */ /* 0x000fc8000000080e */
[C---:B------:R-:W-:Y:S02]  /*1dd0*/  DMUL R16, R36.reuse, R40 ;  /* 0x0000002824107228 */ /* 0x040fe40000000000 */
[----:B------:R-:W-:-:S06]  /*1de0*/  DMUL R36, R36, R10 ;  /* 0x0000000a24247228 */ /* 0x000fcc0000000000 */
[C---:B------:R-:W-:Y:S02]  /*1df0*/  DFMA R12, R34.reuse, R12, R16 ;  /* 0x0000000c220c722b */ /* 0x040fe40000000010 */
[----:B------:R-:W-:-:S06]  /*1e00*/  DFMA R36, R34, R8, R36 ;  /* 0x000000082224722b */ /* 0x000fcc0000000024 */
[C---:B------:R-:W-:Y:S02]  /*1e10*/  DFMA R34, R38.reuse, R14, R12 ;  /* 0x0000000e2622722b */ /* 0x040fe4000000000c */
[----:B------:R-:W-:-:S06]  /*1e20*/  DFMA R38, R38, R42, R36 ;  /* 0x0000002a2626722b */ /* 0x000fcc0000000024 */
[----:B------:R-:W-:-:S08]  /*1e30*/  DMUL R16, R34, R34 ;  /* 0x0000002222107228 */ /* 0x000fd00000000000 */
        /* <DEDUP_REMOVED lines=24> */
[----:B------:R-:W-:Y:S02]  /*1fc0*/  IMAD.MOV.U32 R36, RZ, RZ, R19 ;  /* 0x000000ffff247224 */ /* 0x000fe400078e0013 */
[----:B------:R-:W-:-:S07]  /*1fd0*/  IMAD.MOV.U32 R37, RZ, RZ, R18 ;  /* 0x000000ffff257224 */ /* 0x000fce00078e0012 */
.L_x_31:
[----:B------:R-:W-:Y:S05]  /*1fe0*/  BSYNC.RECONVERGENT B0 ;  /* 0x0000000000007941 */ /* 0x000fea0003800200 */
.L_x_30:
        /* <DEDUP_REMOVED lines=23> */
.L_x_33:
[----:B------:R-:W-:Y:S05]  /*2160*/  BSYNC.RECONVERGENT B2 ;  /* 0x0000000000027941 */ /* 0x000fea0003800200 */
.L_x_32:
        /* <DEDUP_REMOVED lines=21> */
.L_x_35:
[----:B------:R-:W-:Y:S05]  /*22c0*/  BSYNC.RECONVERGENT B2 ;  /* 0x0000000000027941 */ /* 0x000fea0003800200 */
.L_x_34:
[----:B-----5:R-:W-:-:S14]  /*22d0*/  DSETP.NEU.AND P0, PT, |R30|, +INF , PT ;  /* 0x7ff000001e00742a */ /* 0x020fdc0003f0d200 */
[----:B------:R-:W-:Y:S01]  /*22e0*/  @!P0 DMUL R44, RZ, R30 ;  /* 0x0000001eff2c8228 */ /* 0x000fe20000000000 */
[----:B------:R-:W-:Y:S01]  /*22f0*/  @!P0 MOV R16, RZ ;  /* 0x000000ff00108202 */ /* 0x000fe20000000f00 */
[----:B------:R-:W-:Y:S09]  /*2300*/  @!P0 BRA `(.L_x_36) ;  /* 0x0000000000488947 */ /* 0x000ff20003800000 */
[----:B------:R-:W-:Y:S01]  /*2310*/  UMOV UR4, 0x6dc9c883 ;  /* 0x6dc9c88300047882 */ /* 0x000fe20000000000 */
[----:B------:R-:W-:Y:S01]  /*2320*/  UMOV UR5, 0x3fe45f30 ;  /* 0x3fe45f3000057882 */ /* 0x000fe20000000000 */
[C---:B------:R-:W-:Y:S02]  /*2330*/  DSETP.GE.AND P0, PT, |R30|.reuse, 2.14748364800000000000e+09, PT ;  /* 0x41e000001e00742a */ /* 0x040fe40003f06200 */
[----:B------:R-:W-:Y:S01]  /*2340*/  DMUL R16, R30, UR4 ;  /* 0x000000041e107c28 */ /* 0x000fe20008000000 */
[----:B------:R-:W-:Y:S01]  /*2350*/  UMOV UR4, 0x54442d18 ;  /* 0x54442d1800047882 */ /* 0x000fe20000000000 */
[----:B------:R-:W-:-:S08]  /*2360*/  UMOV UR5, 0x3ff921fb ;  /* 0x3ff921fb00057882 */ /* 0x000fd00000000000 */
[----:B------:R-:W0:Y:S08]  /*2370*/  F2I.F64 R16, R16 ;  /* 0x0000001000107311 */ /* 0x000e300000301100 */
[----:B0-----:R-:W0:Y:S02]  /*2380*/  I2F.F64 R44, R16 ;  /* 0x00000010002c7312 */ /* 0x001e240000201c00 */
[----:B0-----:R-:W-:Y:S01]  /*2390*/  DFMA R14, R44, -UR4, R30 ;  /* 0x800000042c0e7c2b */ /* 0x001fe2000800001e */
[----:B------:R-:W-:Y:S01]  /*23a0*/  UMOV UR4, 0x33145c00 ;  /* 0x33145c0000047882 */ /* 0x000fe20000000000 */
[----:B------:R-:W-:-:S06]  /*23b0*/  UMOV UR5, 0x3c91a626 ;  /* 0x3c91a62600057882 */ /* 0x000fcc0000000000 */
[----:B------:R-:W-:Y:S01]  /*23c0*/  DFMA R14, R44, -UR4, R14 ;  /* 0x800000042c0e7c2b */ /* 0x000fe2000800000e */
[----:B------:R-:W-:Y:S01]  /*23d0*/  UMOV UR4, 0x252049c0 ;  /* 0x252049c000047882 */ /* 0x000fe20000000000 */
[----:B------:R-:W-:-:S06]  /*23e0*/  UMOV UR5, 0x397b839a ;  /* 0x397b839a00057882 */ /* 0x000fcc0000000000 */
[----:B------:R-:W-:Y:S01]  /*23f0*/  DFMA R44, R44, -UR4, R14 ;  /* 0x800000042c2c7c2b */ /* 0x000fe2000800000e */
[----:B------:R-:W-:Y:S10]  /*2400*/  @!P0 BRA `(.L_x_36) ;  /* 0x0000000000088947 */ /* 0x000ff40003800000 */
[----:B------:R-:W-:-:S07]  /*2410*/  MOV R36, 0x2430 ;  /* 0x0000243000247802 */ /* 0x000fce0000000f00 */
[----:B------:R-:W-:Y:S05]  /*2420*/  CALL.REL.NOINC `($calcEnergies$__internal_trig_reduction_slowpathd) ;  /* 0x0000002c00b87944 */ /* 0x000fea0003c00000 */
.L_x_36:
[----:B------:R-:W-:-:S05]  /*2430*/  IMAD.WIDE.U32 R32, R20, 0x4, R32 ;  /* 0x0000000414207825 */ /* 0x000fca00078e0020 */
[----:B------:R0:W2:Y:S01]  /*2440*/  LDG.E R0, desc[UR8][R32.64+0x4] ;  /* 0x0000040820007981 */ /* 0x0000a2000c1e1900 */
[----:B------:R-:W-:Y:S01]  /*2450*/  DMUL R46, R44, R44 ;  /* 0x0000002c2c2e7228 */ /* 0x000fe20000000000 */
[----:B------:R-:W-:Y:S01]  /*2460*/  IMAD.MOV.U32 R30, RZ, RZ, 0x2cb0d246 ;  /* 0x2cb0d246ff1e7424 */ /* 0x000fe200078e00ff */
[----:B------:R-:W-:Y:S01]  /*2470*/  MOV R17, 0x400 ;  /* 0x0000040000117802 */ /* 0x000fe20000000f00 */
[----:B------:R-:W1:Y:S01]  /*2480*/  S2R R34, SR_CgaCtaId ;  /* 0x0000000000227919 */ /* 0x000e620000008800 */
[----:B------:R-:W-:Y:S01]  /*2490*/  IMAD.MOV.U32 R31, RZ, RZ, 0x3e5ae5f1 ;  /* 0x3e5ae5f1ff1f7424 */ /* 0x000fe200078e00ff */
[----:B------:R-:W-:Y:S01]  /*24a0*/  UMOV UR4, 0xf9785eba ;  /* 0xf9785eba00047882 */ /* 0x000fe20000000000 */
[----:B------:R-:W-:Y:S01]  /*24b0*/  IMAD.MOV.U32 R14, RZ, RZ, -0x3e107ad8 ;  /* 0xc1ef8528ff0e7424 */ /* 0x000fe200078e00ff */
[----:B------:R-:W-:Y:S01]  /*24c0*/  UMOV UR5, 0x3de5db65 ;  /* 0x3de5db6500057882 */ /* 0x000fe20000000000 */
[----:B------:R-:W-:Y:S01]  /*24d0*/  IMAD.MOV.U32 R15, RZ, RZ, 0x3e21eea7 ;  /* 0x3e21eea7ff0f7424 */ /* 0x000fe200078e00ff */
[----:B------:R-:W-:Y:S01]  /*24e0*/  LOP3.LUT P1, RZ, R16, 0x2, RZ, 0xc0, !PT ;  /* 0x0000000210ff7812 */ /* 0x000fe2000782c0ff */
[----:B------:R-:W-:Y:S01]  /*24f0*/  DFMA R30, R46, UR4, -R30 ;  /* 0x000000042e1e7c2b */ /* 0x000fe2000800081e */
[----:B------:R-:W-:Y:S01]  /*2500*/  UMOV UR4, 0x20fd8164 ;  /* 0x20fd816400047882 */ /* 0x000fe20000000000 */
[----:B------:R-:W-:-:S02]  /*2510*/  UMOV UR5, 0x3da8ff83 ;  /* 0x3da8ff8300057882 */ /* 0x000fc40000000000 */
[C---:B------:R-:W-:Y:S01]  /*2520*/  DFMA R14, R46.reuse, -UR4, R14 ;  /* 0x800000042e0e7c2b */ /* 0x040fe2000800000e */
[----:B------:R-:W-:Y:S01]  /*2530*/  UMOV UR4, 0x69ace392 ;  /* 0x69ace39200047882 */ /* 0x000fe20000000000 */
[----:B------:R-:W-:Y:S02]  /*2540*/  UMOV UR5, 0x3ec71de3 ;  /* 0x3ec71de300057882 */ /* 0x000fe40000000000 */
[C---:B0-----:R-:W-:Y:S01]  /*2550*/  DFMA R32, R46.reuse, R30, UR4 ;  /* 0x000000042e207e2b */ /* 0x041fe2000800001e */
[----:B------:R-:W-:Y:S01]  /*2560*/  UMOV UR4, 0x8e06e6d9 ;  /* 0x8e06e6d900047882 */ /* 0x000fe20000000000 */
[----:B------:R-:W-:Y:S02]  /*2570*/  UMOV UR5, 0x3e927e4f ;  /* 0x3e927e4f00057882 */ /* 0x000fe40000000000 */
[----:B------:R-:W-:Y:S01]  /*2580*/  DFMA R14, R46, R14, -UR4 ;  /* 0x800000042e0e7e2b */ /* 0x000fe2000800000e */
[----:B------:R-:W-:Y:S01]  /*2590*/  UMOV UR4, 0x19db62a1 ;  /* 0x19db62a100047882 */ /* 0x000fe20000000000 */
[----:B------:R-:W-:-:S02]  /*25a0*/  UMOV UR5, 0x3f2a01a0 ;  /* 0x3f2a01a000057882 */ /* 0x000fc40000000000 */
[C---:B------:R-:W-:Y:S01]  /*25b0*/  DFMA R32, R46.reuse, R32, -UR4 ;  /* 0x800000042e207e2b */ /* 0x040fe20008000020 */
[----:B------:R-:W-:Y:S01]  /*25c0*/  UMOV UR4, 0x19ddbce9 ;  /* 0x19ddbce900047882 */ /* 0x000fe20000000000 */
[----:B------:R-:W-:Y:S02]  /*25d0*/  UMOV UR5, 0x3efa01a0 ;  /* 0x3efa01a000057882 */ /* 0x000fe40000000000 */
[C---:B------:R-:W-:Y:S01]  /*25e0*/  DFMA R14, R46.reuse, R14, UR4 ;  /* 0x000000042e0e7e2b */ /* 0x040fe2000800000e */
[----:B------:R-:W-:Y:S01]  /*25f0*/  UMOV UR4, 0x11110818 ;  /* 0x1111081800047882 */ /* 0x000fe20000000000 */
[----:B------:R-:W-:Y:S02]  /*2600*/  UMOV UR5, 0x3f811111 ;  /* 0x3f81111100057882 */ /* 0x000fe40000000000 */
[----:B------:R-:W-:Y:S01]  /*2610*/  DFMA R32, R46, R32, UR4 ;  /* 0x000000042e207e2b */ /* 0x000fe20008000020 */
[----:B-1----:R-:W-:Y:S01]  /*2620*/  LEA R34, R34, R17, 0x18 ;  /* 0x0000001122227211 */ /* 0x002fe200078ec0ff */
[----:B------:R-:W-:Y:S01]  /*2630*/  UMOV UR4, 0x16c15d47 ;  /* 0x16c15d4700047882 */ /* 0x000fe20000000000 */
[----:B------:R-:W-:-:S02]  /*2640*/  UMOV UR5, 0x3f56c16c ;  /* 0x3f56c16c00057882 */ /* 0x000fc40000000000 */
[C---:B------:R-:W-:Y:S01]  /*2650*/  DFMA R14, R46.reuse, R14, -UR4 ;  /* 0x800000042e0e7e2b */ /* 0x040fe2000800000e */
[----:B------:R-:W-:Y:S01]  /*2660*/  IMAD R17, R21, 0x8, R34 ;  /* 0x0000000815117824 */ /* 0x000fe200078e0222 */
[----:B------:R-:W-:Y:S01]  /*2670*/  UMOV UR4, 0x55555554 ;  /* 0x5555555400047882 */ /* 0x000fe20000000000 */
[----:B------:R-:W-:Y:S02]  /*2680*/  UMOV UR5, 0x3fc55555 ;  /* 0x3fc5555500057882 */ /* 0x000fe40000000000 */
[C---:B------:R-:W-:Y:S01]  /*2690*/  DFMA R32, R46.reuse, R32, -UR4 ;  /* 0x800000042e207e2b */ /* 0x040fe20008000020 */
[----:B------:R-:W-:Y:S01]  /*26a0*/  UMOV UR4, 0x55555551 ;  /* 0x5555555100047882 */ /* 0x000fe20000000000 */
[----:B------:R-:W-:Y:S02]  /*26b0*/  UMOV UR5, 0x3fa55555 ;  /* 0x3fa5555500057882 */ /* 0x000fe40000000000 */
[----:B------:R-:W-:-:S04]  /*26c0*/  DFMA R14, R46, R14, UR4 ;  /* 0x000000042e0e7e2b */ /* 0x000fc8000800000e */
[----:B------:R-:W-:-:S04]  /*26d0*/  DFMA R32, R46, R32, RZ ;  /* 0x000000202e20722b */ /* 0x000fc800000000ff */
[----:B------:R-:W-:Y:S02]  /*26e0*/  DFMA R36, R46, R14, -0.5 ;  /* 0xbfe000002e24742b */ /* 0x000fe4000000000e */
[----:B------:R-:W-:Y:S02]  /*26f0*/  DMUL R14, R10, R6 ;  /* 0x000000060a0e7228 */ /* 0x000fe40000000000 */
[----:B------:R-:W-:Y:S02]  /*2700*/  DFMA R44, R32, R44, R44 ;  /* 0x0000002c202c722b */ /* 0x000fe4000000002c */
[----:B------:R-:W-:Y:S02]  /*2710*/  DMUL R32, R8, R4 ;  /* 0x0000000408207228 */ /* 0x000fe40000000000 */
[----:B------:R-:W-:Y:S01]  /*2720*/  DFMA R46, R46, R36, 1 ;  /* 0x3ff000002e2e742b */ /* 0x000fe20000000024 */
[----:B------:R-:W-:Y:S01]  /*2730*/  LOP3.LUT R36, R16, 0x1, RZ, 0xc0, !PT ;  /* 0x0000000110247812 */ /* 0x000fe200078ec0ff */
[----:B------:R-:W-:-:S03]  /*2740*/  DFMA R14, R42, R4, -R14 ;  /* 0x000000042a0e722b */ /* 0x000fc6000000080e */
[----:B------:R-:W-:Y:S01]  /*2750*/  ISETP.NE.U32.AND P0, PT, R36, 0x1, PT ;  /* 0x000000012400780c */ /* 0x000fe20003f05070 */
[----:B--2---:R-:W-:-:S05]  /*2760*/  IMAD R0, R0, 0x18, R17 ;  /* 0x0000001800007824 */ /* 0x004fca00078e0211 */
[----:B------:R-:W0:Y:S04]  /*2770*/  LDS.64 R30, [R0+0x8] ;  /* 0x00000800001e7984 */ /* 0x000e280000000a00 */
[----:B------:R-:W1:Y:S04]  /*2780*/  LDS.64 R34, [R0] ;  /* 0x0000000000227984 */ /* 0x000e680000000a00 */
[----:B------:R-:W2:Y:S01]  /*2790*/  LDS.64 R38, [R0+0x10] ;  /* 0x0000100000267984 */ /* 0x000ea20000000a00 */
[----:B0-----:R-:W-:Y:S02]  /*27a0*/  DADD R16, -R28, R30 ;  /* 0x000000001c107229 */ /* 0x001fe4000000011e */
[----:B------:R-:W-:Y:S01]  /*27b0*/  DFMA R30, R10, R2, -R32 ;  /* 0x000000020a1e722b */ /* 0x000fe20000000820 */
[----:B------:R-:W-:Y:S01]  /*27c0*/  LOP3.LUT R33, R45, 0x80000000, RZ, 0x3c, !PT ;  /* 0x800000002d217812 */ /* 0x000fe200078e3cff */
[----:B-1----:R-:W-:Y:S01]  /*27d0*/  DADD R34, -R26, R34 ;  /* 0x000000001a227229 */ /* 0x002fe20000000122 */
[----:B------:R-:W-:-:S02]  /*27e0*/  FSEL R45, R47, R45, !P0 ;  /* 0x0000002d2f2d7208 */ /* 0x000fc40004000000 */
[----:B------:R-:W-:Y:S01]  /*27f0*/  FSEL R33, R33, R47, !P0 ;  /* 0x0000002f21217208 */ /* 0x000fe20004000000 */
[----:B------:R-:W-:Y:S01]  /*2800*/  DMUL R36, R40, R16 ;  /* 0x0000001028247228 */ /* 0x000fe20000000000 */
[----:B------:R-:W-:Y:S01]  /*2810*/  FSEL R32, R44, R46, !P0 ;  /* 0x0000002e2c207208 */ /* 0x000fe20004000000 */
[----:B--2---:R-:W-:Y:S01]  /*2820*/  DADD R38, -R24, R38 ;  /* 0x0000000018267229 */ /* 0x004fe20000000126 */
[----:B------:R-:W-:Y:S02]  /*2830*/  @P1 LOP3.LUT R49, R33, 0x80000000, RZ, 0x3c, !PT ;  /* 0x8000000021311812 */ /* 0x000fe400078e3cff */
[----:B------:R-:W-:Y:S02]  /*2840*/  @P1 LOP3.LUT R53, R45, 0x80000000, RZ, 0x3c, !PT ;  /* 0x800000002d351812 */ /* 0x000fe400078e3cff */
[----:B------:R-:W-:Y:S01]  /*2850*/  @P1 MOV R33, R49 ;  /* 0x0000003100211202 */ /* 0x000fe20000000f00 */
[----:B------:R-:W-:Y:S01]  /*2860*/  DFMA R36, R14, R34, R36 ;  /* 0x000000220e24722b */ /* 0x000fe20000000024 */
[----:B------:R-:W-:Y:S01]  /*2870*/  FSEL R44, R46, R44, !P0 ;  /* 0x0000002c2e2c7208 */ /* 0x000fe20004000000 */
[C---:B------:R-:W-:Y:S01]  /*2880*/  DMUL R46, R16.reuse, R10 ;  /* 0x0000000a102e7228 */ /* 0x040fe20000000000 */
[----:B------:R-:W-:Y:S01]  /*2890*/  @P1 IMAD.MOV.U32 R45, RZ, RZ, R53 ;  /* 0x000000ffff2d1224 */ /* 0x000fe200078e0035 */
[----:B------:R-:W-:-:S02]  /*28a0*/  DMUL R16, R16, R4 ;  /* 0x0000000410107228 */ /* 0x000fc40000000000 */
[C---:B------:R-:W-:Y:S02]  /*28b0*/  DMUL R48, R32.reuse, R18 ;  /* 0x0000001220307228 */ /* 0x040fe40000000000 */
[----:B------:R-:W-:Y:S02]  /*28c0*/  DMUL R32, R32, R12 ;  /* 0x0000000c20207228 */ /* 0x000fe40000000000 */
[----:B------:R-:W-:Y:S02]  /*28d0*/  DFMA R46, R34, R8, R46 ;  /* 0x00000008222e722b */ /* 0x000fe4000000002e */
[----:B------:R-:W-:Y:S02]  /*28e0*/  DFMA R36, R30, R38, R36 ;  /* 0x000000261e24722b */ /* 0x000fe40000000024 */
[C---:B------:R-:W-:Y:S02]  /*28f0*/  DFMA R12, R44.reuse, R12, R48 ;  /* 0x0000000c2c0c722b */ /* 0x040fe40000000030 */
[----:B------:R-:W-:-:S02]  /*2900*/  DFMA R32, R44, R18, -R32 ;  /* 0x000000122c20722b */ /* 0x000fc40000000820 */
[----:B------:R-:W-:Y:S02]  /*2910*/  DFMA R18, R38, R42, R46 ;  /* 0x0000002a2612722b */ /* 0x000fe4000000002e */
[----:B------:R-:W-:Y:S02]  /*2920*/  DFMA R16, R34, R2, R16 ;  /* 0x000000022210722b */ /* 0x000fe40000000010 */
[-C--:B------:R-:W-:Y:S02]  /*2930*/  DMUL R44, R12, R36.reuse ;  /* 0x000000240c2c7228 */ /* 0x080fe40000000000 */
[----:B------:R-:W-:-:S04]  /*2940*/  DMUL R36, R32, R36 ;  /* 0x0000002420247228 */ /* 0x000fc80000000000 */
[----:B------:R-:W-:Y:S02]  /*2950*/  DFMA R16, R38, R6, R16 ;  /* 0x000000062610722b */ /* 0x000fe40000000010 */
[-C--:B------:R-:W-:Y:S02]  /*2960*/  DFMA R44, R32, R18.reuse, R44 ;  /* 0x00000012202c722b */ /* 0x080fe4000000002c */
[----:B------:R-:W-:-:S06]  /*2970*/  DFMA R36, R12, R18, -R36 ;  /* 0x000000120c24722b */ /* 0x000fcc0000000824 */
[-C--:B------:R-:W-:Y:S02]  /*2980*/  DMUL R14, R14, R44.reuse ;  /* 0x0000002c0e0e7228 */ /* 0x080fe40000000000 */
[-C--:B------:R-:W-:Y:S02]  /*2990*/  DMUL R40, R40, R44.reuse ;  /* 0x0000002c28287228 */ /* 0x080fe40000000000 */
[----:B------:R-:W-:-:S04]  /*29a0*/  DMUL R30, R30, R44 ;  /* 0x0000002c1e1e7228 */ /* 0x000fc80000000000 */
[C---:B------:R-:W-:Y:S02]  /*29b0*/  DFMA R14, R36.reuse, R8, R14 ;  /* 0x00000008240e722b */ /* 0x040fe4000000000e */
[C---:B------:R-:W-:Y:S02]  /*29c0*/  DFMA R40, R36.reuse, R10, R40 ;  /* 0x0000000a2428722b */ /* 0x040fe40000000028 */
[----:B------:R-:W-:-:S04]  /*29d0*/  DFMA R30, R36, R42, R30 ;  /* 0x0000002a241e722b */ /* 0x000fc8000000001e */
[C---:B------:R-:W-:Y:S02]  /*29e0*/  DFMA R14, R16.reuse, R2, R14 ;  /* 0x00000002100e722b */ /* 0x040fe4000000000e */
[C---:B------:R-:W-:Y:S02]  /*29f0*/  DFMA R40, R16.reuse, R4, R40 ;  /* 0x000000041028722b */ /* 0x040fe40000000028 */
[----:B------:R-:W-:-:S04]  /*2a00*/  DFMA R30, R16, R6, R30 ;  /* 0x00000006101e722b */ /* 0x000fc8000000001e */
[----:B------:R-:W-:Y:S02]  /*2a10*/  DADD R14, R26, R14 ;  /* 0x000000001a0e7229 */ /* 0x000fe4000000000e */
[----:B------:R-:W-:Y:S02]  /*2a20*/  DADD R40, R28, R40 ;  /* 0x000000001c287229 */ /* 0x000fe40000000028 */
[----:B------:R-:W-:-:S03]  /*2a30*/  DADD R30, R24, R30 ;  /* 0x00000000181e7229 */ /* 0x000fc6000000001e */
[----:B------:R0:W-:Y:S04]  /*2a40*/  STS.64 [R0], R14 ;  /* 0x0000000e00007388 */ /* 0x0001e80000000a00 */
[----:B------:R0:W-:Y:S04]  /*2a50*/  STS.64 [R0+0x8], R40 ;  /* 0x0000082800007388 */ /* 0x0001e80000000a00 */
[----:B------:R0:W-:Y:S02]  /*2a60*/  STS.64 [R0+0x10], R30 ;  /* 0x0000101e00007388 */ /* 0x0001e40000000a00 */
.L_x_13:
[----:B------:R-:W-:Y:S05]  /*2a70*/  BSYNC.RECONVERGENT B1 ;  /* 0x0000000000017941 */ /* 0x000fea0003800200 */
.L_x_12:
[-C--:B------:R-:W-:Y:S01]  /*2a80*/  IABS R4, R21.reuse ;  /* 0x0000001500047213 */ /* 0x080fe20000000000 */
[----:B------:R-:W-:Y:S01]  /*2a90*/  BAR.SYNC.DEFER_BLOCKING 0x0 ;  /* 0x0000000000007b1d */ /* 0x000fe20000010000 */
[----:B0----5:R-:W-:Y:S02]  /*2aa0*/  IADD3 R0, PT, PT, R21, -0x1, R23 ;  /* 0xffffffff15007810 */ /* 0x021fe40007ffe017 */
[-C--:B------:R-:W-:Y:S02]  /*2ab0*/  IABS R6, R21.reuse ;  /* 0x0000001500067213 */ /* 0x080fe40000000000 */
[----:B------:R-:W-:Y:S01]  /*2ac0*/  IABS R8, R0 ;  /* 0x0000000000087213 */ /* 0x000fe20000000000 */
[----:B------:R-:W0:Y:S01]  /*2ad0*/  I2F.RP R5, R4 ;  /* 0x0000000400057306 */ /* 0x000e220000209400 */
[----:B------:R-:W-:Y:S01]  /*2ae0*/  LOP3.LUT R0, R0, R21, RZ, 0x3c, !PT ;  /* 0x0000001500007212 */ /* 0x000fe200078e3cff */
[----:B------:R-:W-:Y:S03]  /*2af0*/  BSSY.RECONVERGENT B2, `(.L_x_37) ;  /* 0x00001cc000027945 */ /* 0x000fe60003800200 */
[----:B------:R-:W-:-:S03]  /*2b00*/  ISETP.GE.AND P2, PT, R0, RZ, PT ;  /* 0x000000ff0000720c */ /* 0x000fc60003f46270 */
[----:B0-----:R-:W0:Y:S02]  /*2b10*/  MUFU.RCP R5, R5 ;  /* 0x0000000500057308 */ /* 0x001e240000001000 */
[----:B0-----:R-:W-:Y:S02]  /*2b20*/  VIADD R2, R5, 0xffffffe ;  /* 0x0ffffffe05027836 */ /* 0x001fe40000000000 */
[----:B------:R-:W-:-:S04]  /*2b30*/  IMAD.MOV R5, RZ, RZ, -R6 ;  /* 0x000000ffff057224 */ /* 0x000fc800078e0a06 */
[----:B------:R0:W1:Y:S02]  /*2b40*/  F2I.FTZ.U32.TRUNC.NTZ R3, R2 ;  /* 0x0000000200037305 */ /* 0x000064000021f000 */
[----:B0-----:R-:W-:Y:S02]  /*2b50*/  IMAD.MOV.U32 R2, RZ, RZ, RZ ;  /* 0x000000ffff027224 */ /* 0x001fe400078e00ff */
[----:B-1----:R-:W-:-:S04]  /*2b60*/  IMAD.MOV R7, RZ, RZ, -R3 ;  /* 0x000000ffff077224 */ /* 0x002fc800078e0a03 */
[----:B------:R-:W-:-:S04]  /*2b70*/  IMAD R7, R7, R4, RZ ;  /* 0x0000000407077224 */ /* 0x000fc800078e02ff */
[----:B------:R-:W-:Y:S01]  /*2b80*/  IMAD.HI.U32 R6, R3, R7, R2 ;  /* 0x0000000703067227 */ /* 0x000fe200078e0002 */
[----:B------:R-:W-:-:S05]  /*2b90*/  MOV R3, R8 ;  /* 0x0000000800037202 */ /* 0x000fca0000000f00 */
        /* <DEDUP_REMOVED lines=10> */
[----:B------:R-:W-:-:S05]  /*2c40*/  IMAD R5, R2, R20, RZ ;  /* 0x0000001402057224 */ /* 0x000fca00078e02ff */
[C---:B------:R-:W-:Y:S02]  /*2c50*/  VIADDMNMX R4, R5.reuse, R2, R23, PT ;  /* 0x0000000205047246 */ /* 0x040fe40003800117 */
[----:B------:R-:W-:Y:S02]  /*2c60*/  CS2R R2, SRZ ;  /* 0x0000000000027805 */ /* 0x000fe4000001ff00 */
[----:B------:R-:W-:-:S13]  /*2c70*/  ISETP.GE.AND P0, PT, R5, R4, PT ;  /* 0x000000040500720c */ /* 0x000fda0003f06270 */
[----:B------:R-:W-:Y:S05]  /*2c80*/  @P0 BRA `(.L_x_38) ;  /* 0x0000001800c80947 */ /* 0x000fea0003800000 */
[----:B------:R-:W0:Y:S01]  /*2c90*/  LDC.64 R2, c[0x0][0x3c0] ;  /* 0x0000f000ff027b82 */ /* 0x000e220000000a00 */
[----:B------:R-:W-:Y:S02]  /*2ca0*/  IMAD.IADD R4, R5, 0x1, -R4 ;  /* 0x0000000105047824 */ /* 0x000fe400078e0a04 */
[----:B0-----:R-:W-:Y:S01]  /*2cb0*/  IMAD.WIDE R6, R50, 0x4, R2 ;  /* 0x0000000432067825 */ /* 0x001fe200078e0202 */
[----:B------:R-:W-:Y:S02]  /*2cc0*/  CS2R R2, SRZ ;  /* 0x0000000000027805 */ /* 0x000fe4000001ff00 */
[----:B------:R-:W-:-:S04]  /*2cd0*/  IADD3 R10, P0, PT, R6, 0x8, RZ ;  /* 0x00000008060a7810 */ /* 0x000fc80007f1e0ff */
[----:B------:R-:W-:-:S09]  /*2ce0*/  IADD3.X R11, PT, PT, RZ, R7, RZ, P0, !PT ;  /* 0x00000007ff0b7210 */ /* 0x000fd200007fe4ff */
.L_x_67:
[----:B------:R-:W-:Y:S01]  /*2cf0*/  IMAD.WIDE R6, R5, 0x4, R10 ;  /* 0x0000000405067825 */ /* 0x000fe200078e020a */
[----:B------:R-:W0:Y:S04]  /*2d00*/  LDC.64 R8, c[0x0][0x390] ;  /* 0x0000e400ff087b82 */ /* 0x000e280000000a00 */
[----:B------:R-:W2:Y:S02]  /*2d10*/  LDG.E R0, desc[UR8][R6.64] ;  /* 0x0000000806007981 */ /* 0x000ea4000c1e1900 */
[----:B--2---:R-:W-:-:S04]  /*2d20*/  IMAD.SHL.U32 R13, R0, 0x2, RZ ;  /* 0x00000002000d7824 */ /* 0x004fc800078e00ff */
[----:B0-----:R-:W-:-:S05]  /*2d30*/  IMAD.WIDE R8, R13, 0x4, R8 ;  /* 0x000000040d087825 */ /* 0x001fca00078e0208 */
[----:B------:R-:W2:Y:S04]  /*2d40*/  LDG.E R23, desc[UR8][R8.64] ;  /* 0x0000000808177981 */ /* 0x000ea8000c1e1900 */
[----:B------:R-:W3:Y:S01]  /*2d50*/  LDG.E R24, desc[UR8][R8.64+0x4] ;  /* 0x0000040808187981 */ /* 0x000ee2000c1e1900 */
[----:B------:R-:W-:Y:S01]  /*2d60*/  MOV R12, 0x400 ;  /* 0x00000400000c7802 */ /* 0x000fe20000000f00 */
[----:B------:R-:W-:Y:S01]  /*2d70*/  VIADD R4, R4, 0x1 ;  /* 0x0000000104047836 */ /* 0x000fe20000000000 */
[----:B------:R-:W-:Y:S01]  /*2d80*/  BSSY.RECONVERGENT B1, `(.L_x_39) ;  /* 0x000019f000017945 */ /* 0x000fe20003800200 */
[----:B------:R-:W0:Y:S03]  /*2d90*/  S2R R13, SR_CgaCtaId ;  /* 0x00000000000d7919 */ /* 0x000e260000008800 */
[----:B------:R-:W-:Y:S01]  /*2da0*/  BSSY.RELIABLE B3, `(.L_x_40) ;  /* 0x0000065000037945 */ /* 0x000fe20003800100 */
[----:B------:R-:W-:-:S02]  /*2db0*/  ISETP.NE.AND P1, PT, R4, RZ, PT ;  /* 0x000000ff0400720c */ /* 0x000fc40003f25270 */
[----:B0-----:R-:W-:-:S05]  /*2dc0*/  LEA R12, R13, R12, 0x18 ;  /* 0x0000000c0d0c7211 */ /* 0x001fca00078ec0ff */
[----:B------:R-:W-:Y:S01]  /*2dd0*/  IMAD R12, R21, 0x8, R12 ;  /* 0x00000008150c7824 */ /* 0x000fe200078e020c */
[----:B--2---:R-:W-:Y:S02]  /*2de0*/  IABS R25, R23 ;  /* 0x0000001700197213 */ /* 0x004fe40000000000 */
[----:B---3--:R-:W-:-:S03]  /*2df0*/  IABS R26, R24 ;  /* 0x00000018001a7213 */ /* 0x008fc60000000000 */
[--C-:B------:R-:W-:Y:S01]  /*2e00*/  IMAD R25, R25, 0x18, R12.reuse ;  /* 0x0000001819197824 */ /* 0x100fe200078e020c */
[----:B------:R-:W-:Y:S01]  /*2e10*/  VIMNMX R23, PT, PT, R23, R24, !PT ;  /* 0x0000001817177248 */ /* 0x000fe20007fe0100 */
[----:B------:R-:W-:-:S03]  /*2e20*/  IMAD R26, R26, 0x18, R12 ;  /* 0x000000181a1a7824 */ /* 0x000fc600078e020c */
[----:B------:R-:W-:Y:S01]  /*2e30*/  LDS.64 R6, [R25+-0x18] ;  /* 0xffffe80019067984 */ /* 0x000fe20000000a00 */
[----:B------:R-:W-:-:S03]  /*2e40*/  ISETP.GE.AND P2, PT, R23, 0x1, PT ;  /* 0x000000011700780c */ /* 0x000fc60003f46270 */
[----:B------:R-:W-:Y:S04]  /*2e50*/  LDS.64 R12, [R25+-0x10] ;  /* 0xfffff000190c7984 */ /* 0x000fe80000000a00 */
[----:B------:R-:W0:Y:S04]  /*2e60*/  LDS.64 R14, [R26+-0x10] ;  /* 0xfffff0001a0e7984 */ /* 0x000e280000000a00 */
[----:B------:R-:W1:Y:S04]  /*2e70*/  LDS.64 R8, [R26+-0x18] ;  /* 0xffffe8001a087984 */ /* 0x000e680000000a00 */
[----:B------:R-:W-:Y:S04]  /*2e80*/  LDS.64 R16, [R25+-0x8] ;  /* 0xfffff80019107984 */ /* 0x000fe80000000a00 */
[----:B------:R-:W2:Y:S01]  /*2e90*/  LDS.64 R18, [R26+-0x8] ;  /* 0xfffff8001a127984 */ /* 0x000ea20000000a00 */
[----:B0-----:R-:W-:Y:S01]  /*2ea0*/  DADD R12, R12, -R14 ;  /* 0x000000000c0c7229 */ /* 0x001fe2000000080e */
[----:B------:R-:W0:Y:S01]  /*2eb0*/  LDC.64 R14, c[0x0][0x398] ;  /* 0x0000e600ff0e7b82 */ /* 0x000e220000000a00 */
[----:B-1----:R-:W-:-:S06]  /*2ec0*/  DADD R6, R6, -R8 ;  /* 0x0000000006067229 */ /* 0x002fcc0000000808 */
[----:B------:R-:W-:Y:S02]  /*2ed0*/  DMUL R12, R12, R12 ;  /* 0x0000000c0c0c7228 */ /* 0x000fe40000000000 */
[----:B--2---:R-:W-:-:S06]  /*2ee0*/  DADD R16, R16, -R18 ;  /* 0x0000000010107229 */ /* 0x004fcc0000000812 */
[----:B------:R-:W-:Y:S01]  /*2ef0*/  DFMA R8, R6, R6, R12 ;  /* 0x000000060608722b */ /* 0x000fe2000000000c */
[----:B------:R-:W-:-:S07]  /*2f00*/  IMAD R7, R0, 0x9, RZ ;  /* 0x0000000900077824 */ /* 0x000fce00078e02ff */
[----:B------:R-:W-:Y:S01]  /*2f10*/  DFMA R8, R16, R16, R8 ;  /* 0x000000101008722b */ /* 0x000fe20000000008 */
[----:B0-----:R-:W-:Y:S01]  /*2f20*/  IMAD.WIDE R6, R7, 0x8, R14 ;  /* 0x0000000807067825 */ /* 0x001fe200078e020e */
[----:B------:R-:W-:Y:S09]  /*2f30*/  @!P2 BRA `(.L_x_41) ;  /* 0x000000000014a947 */ /* 0x000ff20003800000 */
[----:B------:R-:W0:Y:S02]  /*2f40*/  LDC.64 R12, c[0x0][0x3a0] ;  /* 0x0000e800ff0c7b82 */ /* 0x000e240000000a00 */
[----:B0-----:R-:W2:Y:S01]  /*2f50*/  LDG.E.U8 R12, desc[UR8][R12.64+0x21] ;  /* 0x000021080c0c7981 */ /* 0x001ea2000c1e1100 */
[----:B------:R-:W-:Y:S02]  /*2f60*/  CS2R R24, SRZ ;  /* 0x0000000000187805 */ /* 0x000fe4000001ff00 */
[----:B--2---:R-:W-:-:S13]  /*2f70*/  ISETP.NE.AND P0, PT, R12, RZ, PT ;  /* 0x000000ff0c00720c */ /* 0x004fda0003f05270 */
[----:B------:R-:W-:Y:S05]  /*2f80*/  @!P0 BRA `(.L_x_42) ;  /* 0x0000000400048947 */ /* 0x000fea0003800000 */
.L_x_41:
[----:B------:R-:W0:Y:S01]  /*2f90*/  LDC.64 R26, c[0x0][0x3a0] ;  /* 0x0000e800ff1a7b82 */ /* 0x000e220000000a00 */
[----:B------:R-:W-:Y:S01]  /*2fa0*/  ISETP.GT.AND P0, PT, R5, R22, PT ;  /* 0x000000160500720c */ /* 0x000fe20003f04270 */
[----:B------:R-:W2:-:S12]  /*2fb0*/  LDG.E.64 R12, desc[UR8][R6.64+0x10] ;  /* 0x00001008060c7981 */ /* 0x000e98000c1e1b00 */
[----:B0-----:R-:W2:Y:S04]  /*2fc0*/  @P0 LDG.E.64 R24, desc[UR8][R26.64+0x10] ;  /* 0x000010081a180981 */ /* 0x001ea8000c1e1b00 */
[----:B------:R-:W3:Y:S01]  /*2fd0*/  LDG.E.U8 R0, desc[UR8][R26.64+0x20] ;  /* 0x000020081a007981 */ /* 0x000ee2000c1e1100 */
[----:B------:R-:W0:Y:S01]  /*2fe0*/  MUFU.RSQ64H R15, R9 ;  /* 0x00000009000f7308 */ /* 0x000e220000001c00 */
[----:B------:R-:W-:Y:S01]  /*2ff0*/  VIADD R14, R9, 0xfcb00000 ;  /* 0xfcb00000090e7836 */ /* 0x000fe20000000000 */
[----:B------:R-:W-:Y:S01]  /*3000*/  MOV R19, 0x3fd80000 ;  /* 0x3fd8000000137802 */ /* 0x000fe20000000f00 */
[----:B------:R-:W-:-:S04]  /*3010*/  IMAD.MOV.U32 R18, RZ, RZ, 0x0 ;  /* 0x00000000ff127424 */ /* 0x000fc800078e00ff */
[----:B0-----:R-:W-:-:S08]  /*3020*/  DMUL R16, R14, R14 ;  /* 0x0000000e0e107228 */ /* 0x001fd00000000000 */
[----:B------:R-:W-:Y:S01]  /*3030*/  DFMA R16, R8, -R16, 1 ;  /* 0x3ff000000810742b */ /* 0x000fe20000000810 */
[----:B------:R0:W2:Y:S07]  /*3040*/  @!P0 LDG.E.64 R24, desc[UR8][R26.64+0x8] ;  /* 0x000008081a188981 */ /* 0x0000ae000c1e1b00 */
[----:B------:R-:W-:Y:S02]  /*3050*/  DFMA R18, R16, R18, 0.5 ;  /* 0x3fe000001012742b */ /* 0x000fe40000000012 */
[----:B------:R-:W-:-:S08]  /*3060*/  DMUL R16, R14, R16 ;  /* 0x000000100e107228 */ /* 0x000fd00000000000 */
[----:B------:R-:W-:Y:S01]  /*3070*/  DFMA R16, R18, R16, R14 ;  /* 0x000000101210722b */ /* 0x000fe2000000000e */
[----:B------:R-:W-:-:S07]  /*3080*/  ISETP.GE.U32.AND P3, PT, R14, 0x7ca00000, PT ;  /* 0x7ca000000e00780c */ /* 0x000fce0003f66070 */
[----:B------:R-:W-:Y:S02]  /*3090*/  DMUL R28, R8, R16 ;  /* 0x00000010081c7228 */ /* 0x000fe40000000000 */
[----:B0-----:R-:W-:Y:S02]  /*30a0*/  VIADD R27, R17, 0xfff00000 ;  /* 0xfff00000111b7836 */ /* 0x001fe40000000000 */
[----:B------:R-:W-:-:S04]  /*30b0*/  IMAD.MOV.U32 R26, RZ, RZ, R16 ;  /* 0x000000ffff1a7224 */ /* 0x000fc800078e0010 */
[----:B------:R-:W-:Y:S01]  /*30c0*/  DFMA R30, R28, -R28, R8 ;  /* 0x8000001c1c1e722b */ /* 0x000fe20000000008 */
[----:B------:R-:W-:Y:S01]  /*30d0*/  BSSY.RECONVERGENT B0, `(.L_x_43) ;  /* 0x0000012000007945 */ /* 0x000fe20003800200 */
[----:B---3--:R-:W-:-:S06]  /*30e0*/  ISETP.NE.AND P0, PT, R0, RZ, PT ;  /* 0x000000ff0000720c */ /* 0x008fcc0003f05270 */
[----:B------:R-:W-:Y:S02]  /*30f0*/  DFMA R18, R30, R26, R28 ;  /* 0x0000001a1e12722b */ /* 0x000fe4000000001c */
[----:B--2---:R-:W-:Y:S01]  /*3100*/  DMUL R24, R12, R24 ;  /* 0x000000180c187228 */ /* 0x004fe20000000000 */
        /* <DEDUP_REMOVED lines=8> */
[----:B------:R-:W-:-:S02]  /*3190*/  IMAD.MOV.U32 R12, RZ, RZ, R8 ;  /* 0x000000ffff0c7224 */ /* 0x000fc400078e0008 */
[----:B------:R-:W-:-:S07]  /*31a0*/  IMAD.MOV.U32 R0, RZ, RZ, R9 ;  /* 0x000000ffff007224 */ /* 0x000fce00078e0009 */
[----:B------:R-:W-:Y:S05]  /*31b0*/  CALL.REL.NOINC `($__internal_1_$__cuda_sm20_dsqrt_rn_f64_mediumpath_v1) ;  /* 0x0000001c00987944 */ /* 0x000fea0003c00000 */
[----:B------:R-:W-:-:S04]  /*31c0*/  LOP3.LUT R19, R19, R18, RZ, 0x3c, !PT ;  /* 0x0000001213137212 */ /* 0x000fc800078e3cff */
[----:B------:R-:W-:-:S04]  /*31d0*/  LOP3.LUT R18, R19, R18, RZ, 0x3c, !PT ;  /* 0x0000001213127212 */ /* 0x000fc800078e3cff */
[----:B------:R-:W-:-:S07]  /*31e0*/  LOP3.LUT R19, R19, R18, RZ, 0x3c, !PT ;  /* 0x0000001213137212 */ /* 0x000fce00078e3cff */
.L_x_44:
[----:B------:R-:W-:Y:S05]  /*31f0*/  BSYNC.RECONVERGENT B0 ;  /* 0x0000000000007941 */ /* 0x000fea0003800200 */
.L_x_43:
[----:B------:R-:W-:Y:S01]  /*3200*/  FSEL R17, R19, R9, !P0 ;  /* 0x0000000913117208 */ /* 0x000fe20004000000 */
[----:B------:R-:W-:Y:S01]  /*3210*/  IMAD.MOV.U32 R12, RZ, RZ, 0x1 ;  /* 0x00000001ff0c7424 */ /* 0x000fe200078e00ff */
[----:B------:R-:W-:Y:S01]  /*3220*/  FSEL R16, R18, R8, !P0 ;  /* 0x0000000812107208 */ /* 0x000fe20004000000 */
[----:B------:R-:W-:Y:S01]  /*3230*/  BSSY.RECONVERGENT B4, `(.L_x_45) ;  /* 0x0000014000047945 */ /* 0x000fe20003800200 */
[----:B------:R-:W0:Y:S01]  /*3240*/  MUFU.RCP64H R13, R17 ;  /* 0x00000011000d7308 */ /* 0x000e220000001800 */
[----:B------:R-:W-:-:S03]  /*3250*/  FSETP.GEU.AND P3, PT, |R25|, 6.5827683646048100446e-37, PT ;  /* 0x036000001900780b */ /* 0x000fc60003f6e200 */
[----:B0-----:R-:W-:-:S08]  /*3260*/  DFMA R14, -R16, R12, 1 ;  /* 0x3ff00000100e742b */ /* 0x001fd0000000010c */
[----:B------:R-:W-:-:S08]  /*3270*/  DFMA R14, R14, R14, R14 ;  /* 0x0000000e0e0e722b */ /* 0x000fd0000000000e */
[----:B------:R-:W-:-:S08]  /*3280*/  DFMA R14, R12, R14, R12 ;  /* 0x0000000e0c0e722b */ /* 0x000fd0000000000c */
[----:B------:R-:W-:-:S08]  /*3290*/  DFMA R12, -R16, R14, 1 ;  /* 0x3ff00000100c742b */ /* 0x000fd0000000010e */
[----:B------:R-:W-:-:S08]  /*32a0*/  DFMA R12, R14, R12, R14 ;  /* 0x0000000c0e0c722b */ /* 0x000fd0000000000e */
[----:B------:R-:W-:-:S08]  /*32b0*/  DMUL R14, R24, R12 ;  /* 0x0000000c180e7228 */ /* 0x000fd00000000000 */
[----:B------:R-:W-:-:S08]  /*32c0*/  DFMA R18, -R16, R14, R24 ;  /* 0x0000000e1012722b */ /* 0x000fd00000000118 */
        /* <DEDUP_REMOVED lines=9> */
[----:B------:R-:W-:Y:S05]  /*3360*/  CALL.REL.NOINC `($__internal_0_$__cuda_sm20_div_rn_f64_full) ;  /* 0x0000001400947944 */ /* 0x000fea0003c00000 */
.L_x_46:
[----:B------:R-:W-:Y:S05]  /*3370*/  BSYNC.RECONVERGENT B4 ;  /* 0x0000000000047941 */ /* 0x000fea0003800200 */
.L_x_45:
[----:B------:R-:W-:Y:S01]  /*3380*/  DADD R24, RZ, R12 ;  /* 0x00000000ff187229 */ /* 0x000fe2000000000c */
[----:B------:R-:W-:Y:S10]  /*3390*/  @!P2 BRA `(.L_x_47) ;  /* 0x000000000014a947 */ /* 0x000ff40003800000 */
.L_x_42:
[----:B------:R-:W0:Y:S02]  /*33a0*/  LDC.64 R12, c[0x0][0x3a0] ;  /* 0x0000e800ff0c7b82 */ /* 0x000e240000000a00 */
[----:B0-----:R-:W2:Y:S02]  /*33b0*/  LDG.E.U8 R12, desc[UR8][R12.64+0x22] ;  /* 0x000022080c0c7981 */ /* 0x001ea4000c1e1100 */
[----:B--2---:R-:W-:-:S13]  /*33c0*/  ISETP.NE.AND P0, PT, R12, RZ, PT ;  /* 0x000000ff0c00720c */ /* 0x004fda0003f05270 */
[----:B------:R-:W-:Y:S05]  /*33d0*/  @!P0 BREAK.RELIABLE B3 ;  /* 0x0000000000038942 */ /* 0x000fea0003800100 */
[----:B------:R-:W-:Y:S05]  /*33e0*/  @!P0 BRA `(.L_x_48) ;  /* 0x0000001000e08947 */ /* 0x000fea0003800000 */
.L_x_47:
[----:B------:R-:W-:Y:S05]  /*33f0*/  BSYNC.RELIABLE B3 ;  /* 0x0000000000037941 */ /* 0x000fea0003800100 */
.L_x_40:
[----:B------:R-:W2:Y:S04]  /*3400*/  LDG.E.64 R16, desc[UR8][R6.64] ;  /* 0x0000000806107981 */ /* 0x000ea8000c1e1b00 */
[----:B------:R0:W5:Y:S01]  /*3410*/  LDG.E.64 R26, desc[UR8][R6.64+0x8] ;  /* 0x00000808061a7981 */ /* 0x000162000c1e1b00 */
[C---:B------:R-:W-:Y:S01]  /*3420*/  DMUL R18, R8.reuse, R8 ;  /* 0x0000000808127228 */ /* 0x040fe20000000000 */
[----:B------:R-:W-:Y:S01]  /*3430*/  IMAD.MOV.U32 R12, RZ, RZ, 0x1 ;  /* 0x00000001ff0c7424 */ /* 0x000fe200078e00ff */
[----:B------:R-:W-:Y:S06]  /*3440*/  BSSY.RECONVERGENT B3, `(.L_x_49) ;  /* 0x0000018000037945 */ /* 0x000fec0003800200 */
[----:B------:R-:W-:-:S08]  /*3450*/  DMUL R18, R8, R18 ;  /* 0x0000001208127228 */ /* 0x000fd00000000000 */
[----:B------:R-:W-:-:S06]  /*3460*/  DMUL R30, R18, R18 ;  /* 0x00000012121e7228 */ /* 0x000fcc0000000000 */
[----:B------:R-:W1:Y:S02]  /*3470*/  MUFU.RCP64H R13, R31 ;  /* 0x0000001f000d7308 */ /* 0x000e640000001800 */
[----:B-1----:R-:W-:-:S08]  /*3480*/  DFMA R14, -R30, R12, 1 ;  /* 0x3ff000001e0e742b */ /* 0x002fd0000000010c */
[----:B------:R-:W-:-:S08]  /*3490*/  DFMA R14, R14, R14, R14 ;  /* 0x0000000e0e0e722b */ /* 0x000fd0000000000e */
[----:B------:R-:W-:-:S08]  /*34a0*/  DFMA R14, R12, R14, R12 ;  /* 0x0000000e0c0e722b */ /* 0x000fd0000000000c */
[----:B------:R-:W-:-:S08]  /*34b0*/  DFMA R12, -R30, R14, 1 ;  /* 0x3ff000001e0c742b */ /* 0x000fd0000000010e */
[----:B------:R-:W-:-:S08]  /*34c0*/  DFMA R12, R14, R12, R14 ;  /* 0x0000000c0e0c722b */ /* 0x000fd0000000000e */
[----:B--2---:R-:W-:Y:S01]  /*34d0*/  DMUL R28, R16, R12 ;  /* 0x0000000c101c7228 */ /* 0x004fe20000000000 */
[----:B------:R-:W-:-:S07]  /*34e0*/  FSETP.GEU.AND P3, PT, |R17|, 6.5827683646048100446e-37, PT ;  /* 0x036000001100780b */ /* 0x000fce0003f6e200 */
[----:B------:R-:W-:-:S08]  /*34f0*/  DFMA R14, -R30, R28, R16 ;  /* 0x0000001c1e0e722b */ /* 0x000fd00000000110 */
[----:B------:R-:W-:-:S10]  /*3500*/  DFMA R28, R12, R14, R28 ;  /* 0x0000000e0c1c722b */ /* 0x000fd4000000001c */
[----:B------:R-:W-:-:S05]  /*3510*/  FFMA R0, RZ, R31, R29 ;  /* 0x0000001fff007223 */ /* 0x000fca000000001d */
[----:B------:R-:W-:-:S13]  /*3520*/  FSETP.GT.AND P0, PT, |R0|, 1.469367938527859385e-39, PT ;  /* 0x001000000000780b */ /* 0x000fda0003f04200 */
[----:B0-----:R-:W-:Y:S05]  /*3530*/  @P0 BRA P3, `(.L_x_50) ;  /* 0x0000000000200947 */ /* 0x001fea0001800000 */
        /* <DEDUP_REMOVED lines=8> */
.L_x_50:
[----:B------:R-:W-:Y:S05]  /*35c0*/  BSYNC.RECONVERGENT B3 ;  /* 0x0000000000037941 */ /* 0x000fea0003800200 */
.L_x_49:
[----:B------:R-:W0:Y:S01]  /*35d0*/  MUFU.RCP64H R13, R19 ;  /* 0x00000013000d7308 */ /* 0x000e220000001800 */
[----:B------:R-:W-:Y:S01]  /*35e0*/  IMAD.MOV.U32 R12, RZ, RZ, 0x1 ;  /* 0x00000001ff0c7424 */ /* 0x000fe200078e00ff */
[----:B-----5:R-:W-:Y:S01]  /*35f0*/  FSETP.GEU.AND P3, PT, |R27|, 6.5827683646048100446e-37, PT ;  /* 0x036000001b00780b */ /* 0x020fe20003f6e200 */
[----:B------:R-:W-:Y:S04]  /*3600*/  BSSY.RECONVERGENT B3, `(.L_x_51) ;  /* 0x0000012000037945 */ /* 0x000fe80003800200 */
        /* <DEDUP_REMOVED lines=17> */
.L_x_52:
[----:B------:R-:W-:Y:S05]  /*3720*/  BSYNC.RECONVERGENT B3 ;  /* 0x0000000000037941 */ /* 0x000fea0003800200 */
.L_x_51:
[----:B------:R-:W-:-:S08]  /*3730*/  DADD R12, -R12, R28 ;  /* 0x000000000c0c7229 */ /* 0x000fd0000000011c */
[----:B------:R-:W-:Y:S01]  /*3740*/  DADD R24, R12, R24 ;  /* 0x000000000c187229 */ /* 0x000fe20000000018 */
[----:B------:R-:W-:Y:S10]  /*3750*/  @P2 BRA `(.L_x_48) ;  /* 0x0000001000042947 */ /* 0x000ff40003800000 */
[----:B------:R-:W0:Y:S02]  /*3760*/  LDC.64 R12, c[0x0][0x3a0] ;  /* 0x0000e800ff0c7b82 */ /* 0x000e240000000a00 */
[----:B0-----:R-:W2:Y:S02]  /*3770*/  LDG.E.64 R12, desc[UR8][R12.64+0x18] ;  /* 0x000018080c0c7981 */ /* 0x001ea4000c1e1b00 */
[----:B--2---:R-:W-:-:S14]  /*3780*/  DSETP.GEU.AND P0, PT, R8, R12, PT ;  /* 0x0000000c0800722a */ /* 0x004fdc0003f0e000 */
[----:B------:R-:W-:Y:S05]  /*3790*/  @P0 BRA `(.L_x_48) ;  /* 0x0000000c00f40947 */ /* 0x000fea0003800000 */
[----:B------:R-:W0:Y:S01]  /*37a0*/  MUFU.RSQ64H R15, R9 ;  /* 0x00000009000f7308 */ /* 0x000e220000001c00 */
[----:B------:R-:W-:Y:S01]  /*37b0*/  VIADD R14, R9, 0xfcb00000 ;  /* 0xfcb00000090e7836 */ /* 0x000fe20000000000 */
[----:B------:R-:W-:Y:S01]  /*37c0*/  MOV R17, 0x3fd80000 ;  /* 0x3fd8000000117802 */ /* 0x000fe20000000f00 */
[----:B------:R-:W-:Y:S01]  /*37d0*/  IMAD.MOV.U32 R16, RZ, RZ, 0x0 ;  /* 0x00000000ff107424 */ /* 0x000fe200078e00ff */
[----:B------:R-:W-:Y:S02]  /*37e0*/  BSSY.RECONVERGENT B0, `(.L_x_53) ;  /* 0x0000018000007945 */ /* 0x000fe40003800200 */
        /* <DEDUP_REMOVED lines=20> */
[----:B------:R-:W-:Y:S05]  /*3930*/  CALL.REL.NOINC `($__internal_1_$__cuda_sm20_dsqrt_rn_f64_mediumpath_v1) ;  /* 0x0000001400b87944 */ /* 0x000fea0003c00000 */
[----:B------:R-:W-:Y:S02]  /*3940*/  IMAD.MOV.U32 R26, RZ, RZ, R19 ;  /* 0x000000ffff1a7224 */ /* 0x000fe400078e0013 */
[----:B------:R-:W-:-:S07]  /*3950*/  IMAD.MOV.U32 R27, RZ, RZ, R18 ;  /* 0x000000ffff1b7224 */ /* 0x000fce00078e0012 */
.L_x_54:
[----:B------:R-:W-:Y:S05]  /*3960*/  BSYNC.RECONVERGENT B0 ;  /* 0x0000000000007941 */ /* 0x000fea0003800200 */
.L_x_53:
[----:B------:R-:W2:Y:S04]  /*3970*/  LDG.E.64 R28, desc[UR8][R6.64+0x18] ;  /* 0x00001808061c7981 */ /* 0x000ea8000c1e1b00 */
[----:B------:R-:W3:Y:S04]  /*3980*/  LDG.E.64 R12, desc[UR8][R6.64+0x20] ;  /* 0x00002008060c7981 */ /* 0x000ee8000c1e1b00 */
[----:B------:R0:W5:Y:S01]  /*3990*/  LDG.E.64 R18, desc[UR8][R6.64+0x28] ;  /* 0x0000280806127981 */ /* 0x000162000c1e1b00 */
[----:B------:R-:W-:Y:S01]  /*39a0*/  MOV R14, 0x1 ;  /* 0x00000001000e7802 */ /* 0x000fe20000000f00 */
[----:B------:R-:W-:Y:S01]  /*39b0*/  BSSY.RECONVERGENT B3, `(.L_x_55) ;  /* 0x0000015000037945 */ /* 0x000fe20003800200 */
[----:B--2---:R-:W1:Y:S01]  /*39c0*/  MUFU.RCP64H R15, R29 ;  /* 0x0000001d000f7308 */ /* 0x004e620000001800 */
[----:B---3--:R-:W-:-:S10]  /*39d0*/  DADD R30, -R12, R26 ;  /* 0x000000000c1e7229 */ /* 0x008fd4000000011a */
[----:B------:R-:W-:Y:S01]  /*39e0*/  FSETP.GEU.AND P2, PT, |R31|, 6.5827683646048100446e-37, PT ;  /* 0x036000001f00780b */ /* 0x000fe20003f4e200 */
[----:B-1----:R-:W-:-:S08]  /*39f0*/  DFMA R16, -R28, R14, 1 ;  /* 0x3ff000001c10742b */ /* 0x002fd0000000010e */
        /* <DEDUP_REMOVED lines=9> */
[----:B0-----:R-:W-:Y:S05]  /*3a90*/  @P0 BRA P2, `(.L_x_56) ;  /* 0x0000000000180947 */ /* 0x001fea0001000000 */
[----:B------:R-:W-:Y:S01]  /*3aa0*/  IMAD.MOV.U32 R15, RZ, RZ, R30 ;  /* 0x000000ffff0f7224 */ /* 0x000fe200078e001e */
[----:B------:R-:W-:Y:S01]  /*3ab0*/  MOV R0, 0x3b00 ;  /* 0x00003b0000007802 */ /* 0x000fe20000000f00 */
[----:B------:R-:W-:Y:S02]  /*3ac0*/  IMAD.MOV.U32 R14, RZ, RZ, R31 ;  /* 0x000000ffff0e7224 */ /* 0x000fe400078e001f */
[----:B------:R-:W-:Y:S02]  /*3ad0*/  IMAD.MOV.U32 R13, RZ, RZ, R28 ;  /* 0x000000ffff0d7224 */ /* 0x000fe400078e001c */
[----:B------:R-:W-:-:S07]  /*3ae0*/  IMAD.MOV.U32 R12, RZ, RZ, R29 ;  /* 0x000000ffff0c7224 */ /* 0x000fce00078e001d */
[----:B-----5:R-:W-:Y:S05]  /*3af0*/  CALL.REL.NOINC `($__internal_0_$__cuda_sm20_div_rn_f64_full) ;  /* 0x0000000c00b07944 */ /* 0x020fea0003c00000 */
.L_x_56:
[----:B------:R-:W-:Y:S05]  /*3b00*/  BSYNC.RECONVERGENT B3 ;  /* 0x0000000000037941 */ /* 0x000fea0003800200 */
.L_x_55:
[----:B------:R-:W-:Y:S01]  /*3b10*/  DMUL R12, R12, -R12 ;  /* 0x8000000c0c0c7228 */ /* 0x000fe20000000000 */
[----:B------:R-:W-:Y:S01]  /*3b20*/  IMAD.MOV.U32 R14, RZ, RZ, 0x652b82fe ;  /* 0x652b82feff0e7424 */ /* 0x000fe200078e00ff */
[----:B------:R-:W-:Y:S01]  /*3b30*/  MOV R15, 0x3ff71547 ;  /* 0x3ff71547000f7802 */ /* 0x000fe20000000f00 */
[----:B------:R-:W-:Y:S01]  /*3b40*/  UMOV UR4, 0xfefa39ef ;  /* 0xfefa39ef00047882 */ /* 0x000fe20000000000 */
[----:B------:R-:W-:Y:S01]  /*3b50*/  UMOV UR5, 0x3fe62e42 ;  /* 0x3fe62e4200057882 */ /* 0x000fe20000000000 */
[----:B------:R-:W0:Y:S01]  /*3b60*/  MUFU.RCP64H R31, R9 ;  /* 0x00000009001f7308 */ /* 0x000e220000001800 */
[----:B------:R-:W-:Y:S01]  /*3b70*/  IMAD.MOV.U32 R30, RZ, RZ, 0x1 ;  /* 0x00000001ff1e7424 */ /* 0x000fe200078e00ff */
[----:B------:R-:W-:Y:S01]  /*3b80*/  BSSY.RECONVERGENT B0, `(.L_x_57) ;  /* 0x000003c000007945 */ /* 0x000fe20003800200 */
[----:B------:R-:W-:Y:S02]  /*3b90*/  DFMA R14, R12, R14, 6.75539944105574400000e+15 ;  /* 0x433800000c0e742b */ /* 0x000fe4000000000e */
[----:B------:R-:W-:-:S06]  /*3ba0*/  FSETP.GEU.AND P0, PT, |R13|, 4.1917929649353027344, PT ;  /* 0x4086232b0d00780b */ /* 0x000fcc0003f0e200 */
[----:B------:R-:W-:Y:S02]  /*3bb0*/  DADD R16, R14, -6.75539944105574400000e+15 ;  /* 0xc33800000e107429 */ /* 0x000fe40000000000 */
[----:B0-----:R-:W-:-:S06]  /*3bc0*/  DFMA R32, -R8, R30, 1 ;  /* 0x3ff000000820742b */ /* 0x001fcc000000011e */
[----:B------:R-:W-:Y:S01]  /*3bd0*/  DFMA R28, R16, -UR4, R12 ;  /* 0x80000004101c7c2b */ /* 0x000fe2000800000c */
[----:B------:R-:W-:Y:S01]  /*3be0*/  UMOV UR4, 0x3b39803f ;  /* 0x3b39803f00047882 */ /* 0x000fe20000000000 */
[----:B------:R-:W-:Y:S01]  /*3bf0*/  UMOV UR5, 0x3c7abc9e ;  /* 0x3c7abc9e00057882 */ /* 0x000fe20000000000 */
[----:B------:R-:W-:-:S05]  /*3c00*/  DFMA R32, R32, R32, R32 ;  /* 0x000000202020722b */ /* 0x000fca0000000020 */
[----:B------:R-:W-:Y:S01]  /*3c10*/  DFMA R16, R16, -UR4, R28 ;  /* 0x8000000410107c2b */ /* 0x000fe2000800001c */
[----:B------:R-:W-:Y:S01]  /*3c20*/  UMOV UR4, 0x69ce2bdf ;  /* 0x69ce2bdf00047882 */ /* 0x000fe20000000000 */
[----:B------:R-:W-:Y:S01]  /*3c30*/  IMAD.MOV.U32 R28, RZ, RZ, -0x35dec16 ;  /* 0xfca213eaff1c7424 */ /* 0x000fe200078e00ff */
[----:B------:R-:W-:Y:S01]  /*3c40*/  UMOV UR5, 0x3e5ade15 ;  /* 0x3e5ade1500057882 */ /* 0x000fe20000000000 */
[----:B------:R-:W-:Y:S01]  /*3c50*/  IMAD.MOV.U32 R29, RZ, RZ, 0x3e928af3 ;  /* 0x3e928af3ff1d7424 */ /* 0x000fe200078e00ff */
[----:B------:R-:W-:-:S05]  /*3c60*/  DFMA R32, R30, R32, R30 ;  /* 0x000000201e20722b */ /* 0x000fca000000001e */
[----:B------:R-:W-:Y:S01]  /*3c70*/  DFMA R28, R16, UR4, R28 ;  /* 0x00000004101c7c2b */ /* 0x000fe2000800001c */
[----:B------:R-:W-:Y:S01]  /*3c80*/  UMOV UR4, 0x62401315 ;  /* 0x6240131500047882 */ /* 0x000fe20000000000 */
[----:B------:R-:W-:-:S06]  /*3c90*/  UMOV UR5, 0x3ec71dee ;  /* 0x3ec71dee00057882 */ /* 0x000fcc0000000000 */
[----:B------:R-:W-:Y:S01]  /*3ca0*/  DFMA R28, R16, R28, UR4 ;  /* 0x00000004101c7e2b */ /* 0x000fe2000800001c */
        /* <DEDUP_REMOVED lines=20> */
[----:B------:R-:W-:-:S08]  /*3df0*/  DFMA R28, R16, R28, UR4 ;  /* 0x00000004101c7e2b */ /* 0x000fd0000800001c */
[----:B------:R-:W-:-:S08]  /*3e00*/  DFMA R28, R16, R28, 1 ;  /* 0x3ff00000101c742b */ /* 0x000fd0000000001c */
[----:B------:R-:W-:Y:S02]  /*3e10*/  DFMA R28, R16, R28, 1 ;  /* 0x3ff00000101c742b */ /* 0x000fe4000000001c */
[----:B------:R-:W-:-:S08]  /*3e20*/  DFMA R16, -R8, R32, 1 ;  /* 0x3ff000000810742b */ /* 0x000fd00000000120 */
[----:B------:R-:W-:Y:S01]  /*3e30*/  DFMA R32, R32, R16, R32 ;  /* 0x000000102020722b */ /* 0x000fe20000000020 */
[----:B------:R-:W-:Y:S02]  /*3e40*/  IMAD R17, R14, 0x100000, R29 ;  /* 0x001000000e117824 */ /* 0x000fe400078e021d */
[----:B------:R-:W-:Y:S01]  /*3e50*/  IMAD.MOV.U32 R16, RZ, RZ, R28 ;  /* 0x000000ffff107224 */ /* 0x000fe200078e001c */
[----:B------:R-:W-:Y:S07]  /*3e60*/  @!P0 BRA `(.L_x_58) ;  /* 0x0000000000348947 */ /* 0x000fee0003800000 */
[----:B------:R-:W-:Y:S01]  /*3e70*/  FSETP.GEU.AND P2, PT, |R13|, 4.2275390625, PT ;  /* 0x408748000d00780b */ /* 0x000fe20003f4e200 */
[C---:B------:R-:W-:Y:S02]  /*3e80*/  DADD R16, R12.reuse, +INF ;  /* 0x7ff000000c107429 */ /* 0x040fe40000000000 */
[----:B------:R-:W-:-:S08]  /*3e90*/  DSETP.GEU.AND P0, PT, R12, RZ, PT ;  /* 0x000000ff0c00722a */ /* 0x000fd00003f0e000 */
[----:B------:R-:W-:Y:S02]  /*3ea0*/  FSEL R16, R16, RZ, P0 ;  /* 0x000000ff10107208 */ /* 0x000fe40000000000 */
[----:B------:R-:W-:Y:S01]  /*3eb0*/  @!P2 LEA.HI R0, R14, R14, RZ, 0x1 ;  /* 0x0000000e0e00a211 */ /* 0x000fe200078f08ff */
[----:B------:R-:W-:Y:S01]  /*3ec0*/  @!P2 IMAD.MOV.U32 R12, RZ, RZ, R28 ;  /* 0x000000ffff0ca224 */ /* 0x000fe200078e001c */
[----:B------:R-:W-:Y:S02]  /*3ed0*/  FSEL R17, R17, RZ, P0 ;  /* 0x000000ff11117208 */ /* 0x000fe40000000000 */
[----:B------:R-:W-:-:S04]  /*3ee0*/  @!P2 SHF.R.S32.HI R13, RZ, 0x1, R0 ;  /* 0x00000001ff0da819 */ /* 0x000fc80000011400 */
[----:B------:R-:W-:Y:S01]  /*3ef0*/  @!P2 IADD3 R14, PT, PT, R14, -R13, RZ ;  /* 0x8000000d0e0ea210 */ /* 0x000fe20007ffe0ff */
[----:B------:R-:W-:-:S03]  /*3f00*/  @!P2 IMAD R13, R13, 0x100000, R29 ;  /* 0x001000000d0da824 */ /* 0x000fc600078e021d */
[----:B------:R-:W-:Y:S01]  /*3f10*/  @!P2 LEA R15, R14, 0x3ff00000, 0x14 ;  /* 0x3ff000000e0fa811 */ /* 0x000fe200078ea0ff */
[----:B------:R-:W-:-:S06]  /*3f20*/  @!P2 IMAD.MOV.U32 R14, RZ, RZ, RZ ;  /* 0x000000ffff0ea224 */ /* 0x000fcc00078e00ff */
[----:B------:R-:W-:-:S11]  /*3f30*/  @!P2 DMUL R16, R12, R14 ;  /* 0x0000000e0c10a228 */ /* 0x000fd60000000000 */
.L_x_58:
[----:B------:R-:W-:Y:S05]  /*3f40*/  BSYNC.RECONVERGENT B0 ;  /* 0x0000000000007941 */ /* 0x000fea0003800200 */
.L_x_57:
[----:B-----5:R-:W-:Y:S01]  /*3f50*/  DMUL R18, R18, R16 ;  /* 0x0000001012127228 */ /* 0x020fe20000000000 */
[----:B------:R-:W-:Y:S07]  /*3f60*/  BSSY.RECONVERGENT B3, `(.L_x_59) ;  /* 0x000000e000037945 */ /* 0x000fee0003800200 */
[----:B------:R-:W-:Y:S02]  /*3f70*/  DMUL R12, R18, R32 ;  /* 0x00000020120c7228 */ /* 0x000fe40000000000 */
[----:B------:R-:W-:-:S06]  /*3f80*/  FSETP.GEU.AND P2, PT, |R19|, 6.5827683646048100446e-37, PT ;  /* 0x036000001300780b */ /* 0x000fcc0003f4e200 */
        /* <DEDUP_REMOVED lines=10> */
[----:B------:R-:W-:Y:S05]  /*4030*/  CALL.REL.NOINC `($__internal_0_$__cuda_sm20_div_rn_f64_full) ;  /* 0x0000000800607944 */ /* 0x000fea0003c00000 */
.L_x_60:
[----:B------:R-:W-:Y:S05]  /*4040*/  BSYNC.RECONVERGENT B3 ;  /* 0x0000000000037941 */ /* 0x000fea0003800200 */
.L_x_59:
[----:B------:R-:W2:Y:S04]  /*4050*/  LDG.E.64 R16, desc[UR8][R6.64+0x30] ;  /* 0x0000300806107981 */ /* 0x000ea8000c1e1b00 */
[----:B------:R-:W3:Y:S04]  /*4060*/  LDG.E.64 R14, desc[UR8][R6.64+0x38] ;  /* 0x00003808060e7981 */ /* 0x000ee8000c1e1b00 */
[----:B------:R-:W5:Y:S01]  /*4070*/  LDG.E.64 R6, desc[UR8][R6.64+0x40] ;  /* 0x0000400806067981 */ /* 0x000f62000c1e1b00 */
[----:B------:R-:W-:Y:S01]  /*4080*/  IMAD.MOV.U32 R18, RZ, RZ, 0x1 ;  /* 0x00000001ff127424 */ /* 0x000fe200078e00ff */
[----:B------:R-:W-:Y:S01]  /*4090*/  BSSY.RECONVERGENT B3, `(.L_x_61) ;  /* 0x0000018000037945 */ /* 0x000fe20003800200 */
[----:B------:R-:W-:Y:S01]  /*40a0*/  DADD R24, R24, -R12 ;  /* 0x0000000018187229 */ /* 0x000fe2000000080c */
[----:B--2---:R-:W0:Y:S01]  /*40b0*/  MUFU.RCP64H R19, R17 ;  /* 0x0000001100137308 */ /* 0x004e220000001800 */
[----:B---3--:R-:W-:-:S10]  /*40c0*/  DADD R30, -R14, R26 ;  /* 0x000000000e1e7229 */ /* 0x008fd4000000011a */
[----:B------:R-:W-:Y:S01]  /*40d0*/  FSETP.GEU.AND P2, PT, |R31|, 6.5827683646048100446e-37, PT ;  /* 0x036000001f00780b */ /* 0x000fe20003f4e200 */
        /* <DEDUP_REMOVED lines=19> */
.L_x_62:
[----:B------:R-:W-:Y:S05]  /*4210*/  BSYNC.RECONVERGENT B3 ;  /* 0x0000000000037941 */ /* 0x000fea0003800200 */
.L_x_61:
[----:B------:R-:W-:Y:S01]  /*4220*/  DMUL R14, R14, -R14 ;  /* 0x8000000e0e0e7228 */ /* 0x000fe20000000000 */
[----:B------:R-:W-:Y:S01]  /*4230*/  IMAD.MOV.U32 R12, RZ, RZ, 0x652b82fe ;  /* 0x652b82feff0c7424 */ /* 0x000fe200078e00ff */
[----:B------:R-:W-:Y:S01]  /*4240*/  UMOV UR4, 0xfefa39ef ;  /* 0xfefa39ef00047882 */ /* 0x000fe20000000000 */
[----:B------:R-:W-:Y:S01]  /*4250*/  IMAD.MOV.U32 R13, RZ, RZ, 0x3ff71547 ;  /* 0x3ff71547ff0d7424 */ /* 0x000fe200078e00ff */
[----:B------:R-:W-:Y:S01]  /*4260*/  UMOV UR5, 0x3fe62e42 ;  /* 0x3fe62e4200057882 */ /* 0x000fe20000000000 */
[----:B------:R-:W0:Y:S01]  /*4270*/  MUFU.RCP64H R27, R9 ;  /* 0x00000009001b7308 */ /* 0x000e220000001800 */
[----:B------:R-:W-:Y:S01]  /*4280*/  IMAD.MOV.U32 R26, RZ, RZ, 0x1 ;  /* 0x00000001ff1a7424 */ /* 0x000fe200078e00ff */
[----:B------:R-:W-:Y:S02]  /*4290*/  BSSY.RECONVERGENT B0, `(.L_x_63) ;  /* 0x000003c000007945 */ /* 0x000fe40003800200 */
[----:B------:R-:W-:Y:S01]  /*42a0*/  DFMA R12, R14, R12, 6.75539944105574400000e+15 ;  /* 0x433800000e0c742b */ /* 0x000fe2000000000c */
[----:B------:R-:W-:-:S07]  /*42b0*/  FSETP.GEU.AND P0, PT, |R15|, 4.1917929649353027344, PT ;  /* 0x4086232b0f00780b */ /* 0x000fce0003f0e200 */
        /* <DEDUP_REMOVED lines=9> */
[----:B------:R-:W-:Y:S01]  /*4350*/  MOV R17, 0x3e928af3 ;  /* 0x3e928af300117802 */ /* 0x000fe20000000f00 */
[----:B------:R-:W-:Y:S01]  /*4360*/  UMOV UR5, 0x3e5ade15 ;  /* 0x3e5ade1500057882 */ /* 0x000fe20000000000 */
[----:B------:R-:W-:-:S04]  /*4370*/  DFMA R28, R26, R28, R26 ;  /* 0x0000001c1a1c722b */ /* 0x000fc8000000001a */
        /* <DEDUP_REMOVED lines=37> */
[----:B------:R-:W-:Y:S01]  /*45d0*/  @!P2 IMAD.MOV.U32 R14, RZ, RZ, RZ ;  /* 0x000000ffff0ea224 */ /* 0x000fe200078e00ff */
[----:B------:R-:W-:Y:S02]  /*45e0*/  FSEL R17, R17, RZ, P0 ;  /* 0x000000ff11117208 */ /* 0x000fe40000000000 */
[----:B------:R-:W-:-:S05]  /*45f0*/  @!P2 SHF.R.S32.HI R13, RZ, 0x1, R0 ;  /* 0x00000001ff0da819 */ /* 0x000fca0000011400 */
[----:B------:R-:W-:Y:S02]  /*4600*/  @!P2 IMAD.IADD R12, R12, 0x1, -R13 ;  /* 0x000000010c0ca824 */ /* 0x000fe400078e0a0d */
[----:B------:R-:W-:-:S03]  /*4610*/  @!P2 IMAD R13, R13, 0x100000, R19 ;  /* 0x001000000d0da824 */ /* 0x000fc600078e0213 */
[----:B------:R-:W-:Y:S02]  /*4620*/  @!P2 LEA R15, R12, 0x3ff00000, 0x14 ;  /* 0x3ff000000c0fa811 */ /* 0x000fe400078ea0ff */
[----:B------:R-:W-:-:S06]  /*4630*/  @!P2 MOV R12, R18 ;  /* 0x00000012000ca202 */ /* 0x000fcc0000000f00 */
[----:B------:R-:W-:-:S11]  /*4640*/  @!P2 DMUL R16, R12, R14 ;  /* 0x0000000e0c10a228 */ /* 0x000fd60000000000 */
.L_x_64:
[----:B------:R-:W-:Y:S05]  /*4650*/  BSYNC.RECONVERGENT B0 ;  /* 0x0000000000007941 */ /* 0x000fea0003800200 */
.L_x_63:
        /* <DEDUP_REMOVED lines=14> */
[----:B------:R-:W-:Y:S05]  /*4740*/  CALL.REL.NOINC `($__internal_0_$__cuda_sm20_div_rn_f64_full) ;  /* 0x00000000009c7944 */ /* 0x000fea0003c00000 */
.L_x_66:
[----:B------:R-:W-:Y:S05]  /*4750*/  BSYNC.RECONVERGENT B3 ;  /* 0x0000000000037941 */ /* 0x000fea0003800200 */
.L_x_65:
[----:B------:R-:W-:-:S11]  /*4760*/  DADD R24, R24, -R12 ;  /* 0x0000000018187229 */ /* 0x000fd6000000080c */
.L_x_48:
[----:B------:R-:W-:Y:S05]  /*4770*/  BSYNC.RECONVERGENT B1 ;  /* 0x0000000000017941 */ /* 0x000fea0003800200 */
.L_x_39:
[----:B------:R-:W-:Y:S01]  /*4780*/  DADD R2, R2, R24 ;  /* 0x0000000002027229 */ /* 0x000fe20000000018 */
[----:B------:R-:W-:Y:S01]  /*4790*/  IADD3 R5, PT, PT, R5, 0x1, RZ ;  /* 0x0000000105057810 */ /* 0x000fe20007ffe0ff */
[----:B------:R-:W-:Y:S09]  /*47a0*/  @P1 BRA `(.L_x_67) ;  /* 0xffffffe400501947 */ /* 0x000ff2000383ffff */
.L_x_38:
[----:B------:R-:W-:Y:S05]  /*47b0*/  BSYNC.RECONVERGENT B2 ;  /* 0x0000000000027941 */ /* 0x000fea0003800200 */
.L_x_37:
[----:B------:R-:W-:Y:S05]  /*47c0*/  WARPSYNC.ALL ;  /* 0x0000000000007948 */ /* 0x000fea0003800000 */
[----:B------:R-:W0:Y:S01]  /*47d0*/  S2UR UR5, SR_CgaCtaId ;  /* 0x00000000000579c3 */ /* 0x000e220000008800 */
[----:B------:R-:W-:Y:S01]  /*47e0*/  UMOV UR4, 0x400 ;  /* 0x0000040000047882 */ /* 0x000fe20000000000 */
[----:B------:R-:W-:Y:S02]  /*47f0*/  ISETP.GE.U32.AND P0, PT, R21, 0x2, PT ;  /* 0x000000021500780c */ /* 0x000fe40003f06070 */
[----:B------:R-:W-:Y:S01]  /*4800*/  ISETP.NE.AND P1, PT, R20, RZ, PT ;  /* 0x000000ff1400720c */ /* 0x000fe20003f25270 */
[----:B0-----:R-:W-:-:S06]  /*4810*/  ULEA UR4, UR5, UR4, 0x18 ;  /* 0x0000000405047291 */ /* 0x001fcc000f8ec0ff */
[----:B------:R-:W-:-:S05]  /*4820*/  LEA R7, R20, UR4, 0x3 ;  /* 0x0000000414077c11 */ /* 0x000fca000f8e18ff */
[----:B------:R0:W-:Y:S01]  /*4830*/  STS.64 [R7], R2 ;  /* 0x0000000207007388 */ /* 0x0001e20000000a00 */
[----:B------:R-:W-:Y:S06]  /*4840*/  BAR.SYNC.DEFER_BLOCKING 0x0 ;  /* 0x0000000000007b1d */ /* 0x000fec0000010000 */
[----:B------:R-:W-:Y:S05]  /*4850*/  @!P0 BRA `(.L_x_68) ;  /* 0x0000000000348947 */ /* 0x000fea0003800000 */
[----:B------:R-:W-:-:S07]  /*4860*/  IMAD.MOV.U32 R0, RZ, RZ, 0x1 ;  /* 0x00000001ff007424 */ /* 0x000fce00078e00ff */
.L_x_69:
[----:B------:R-:W-:-:S04]  /*4870*/  IMAD.SHL.U32 R8, R0, 0x2, RZ ;  /* 0x0000000200087824 */ /* 0x000fc800078e00ff */
[----:B0-----:R-:W-:-:S05]  /*4880*/  VIADD R3, R8, 0xffffffff ;  /* 0xffffffff08037836 */ /* 0x001fca0000000000 */
[----:B------:R-:W-:-:S13]  /*4890*/  LOP3.LUT P0, RZ, R3, R20, RZ, 0xc0, !PT ;  /* 0x0000001403ff7212 */ /* 0x000fda000780c0ff */
[----:B------:R-:W-:Y:S01]  /*48a0*/  @!P0 IMAD R6, R0, 0x8, R7 ;  /* 0x0000000800068824 */ /* 0x000fe200078e0207 */
[----:B------:R-:W-:Y:S01]  /*48b0*/  @!P0 LDS.64 R4, [R7] ;  /* 0x0000000007048984 */ /* 0x000fe20000000a00 */
[----:B------:R-:W-:-:S03]  /*48c0*/  IMAD.MOV.U32 R0, RZ, RZ, R8 ;  /* 0x000000ffff007224 */ /* 0x000fc600078e0008 */
[----:B------:R-:W0:Y:S02]  /*48d0*/  @!P0 LDS.64 R2, [R6] ;  /* 0x0000000006028984 */ /* 0x000e240000000a00 */
[----:B0-----:R-:W-:-:S07]  /*48e0*/  @!P0 DADD R2, R2, R4 ;  /* 0x0000000002028229 */ /* 0x001fce0000000004 */
[----:B------:R1:W-:Y:S01]  /*48f0*/  @!P0 STS.64 [R7], R2 ;  /* 0x0000000207008388 */ /* 0x0003e20000000a00 */
[----:B------:R-:W-:Y:S01]  /*4900*/  BAR.SYNC.DEFER_BLOCKING 0x0 ;  /* 0x0000000000007b1d */ /* 0x000fe20000010000 */
[----:B------:R-:W-:-:S13]  /*4910*/  ISETP.GE.AND P0, PT, R8, R21, PT ;  /* 0x000000150800720c */ /* 0x000fda0003f06270 */
[----:B-1----:R-:W-:Y:S05]  /*4920*/  @!P0 BRA `(.L_x_69) ;  /* 0xfffffffc00d08947 */ /* 0x002fea000383ffff */
.L_x_68:
[----:B------:R-:W-:Y:S05]  /*4930*/  @P1 EXIT ;  /* 0x000000000000194d */ /* 0x000fea0003800000 */
[----:B------:R-:W1:Y:S01]  /*4940*/  S2UR UR5, SR_CgaCtaId ;  /* 0x00000000000579c3 */ /* 0x000e620000008800 */
[----:B------:R-:W-:-:S07]  /*4950*/  UMOV UR4, 0x400 ;  /* 0x0000040000047882 */ /* 0x000fce0000000000 */
[----:B------:R-:W2:Y:S01]  /*4960*/  LDC.64 R4, c[0x0][0x3d0] ;  /* 0x0000f400ff047b82 */ /* 0x000ea20000000a00 */
[----:B-1----:R-:W-:Y:S01]  /*4970*/  ULEA UR4, UR5, UR4, 0x18 ;  /* 0x0000000405047291 */ /* 0x002fe2000f8ec0ff */
[----:B--2---:R-:W-:-:S08]  /*4980*/  IMAD.WIDE.U32 R4, R51, 0x8, R4 ;  /* 0x0000000833047825 */ /* 0x004fd000078e0004 */
[----:B0-----:R-:W0:Y:S04]  /*4990*/  LDS.64 R2, [UR4] ;  /* 0x00000004ff027984 */ /* 0x001e280008000a00 */
[----:B0-----:R-:W-:Y:S01]  /*49a0*/  STG.E.64 desc[UR8][R4.64], R2 ;  /* 0x0000000204007986 */ /* 0x001fe2000c101b08 */
[----:B------:R-:W-:Y:S05]  /*49b0*/  EXIT ;  /* 0x000000000000794d */ /* 0x000fea0003800000 */
        .weak           $__internal_0_$__cuda_sm20_div_rn_f64_full
        .type           $__internal_0_$__cuda_sm20_div_rn_f64_full,@function
        .size           $__internal_0_$__cuda_sm20_div_rn_f64_full,($__internal_1_$__cuda_sm20_dsqrt_rn_f64_mediumpath_v1 - $__internal_0_$__cuda_sm20_div_rn_f64_full)
$__internal_0_$__cuda_sm20_div_rn_f64_full:
[C---:B------:R-:W-:Y:S01]  /*49c0*/  FSETP.GEU.AND P0, PT, |R12|.reuse, 1.469367938527859385e-39, PT ;  /* 0x001000000c00780b */ /* 0x040fe20003f0e200 */
[----:B------:R-:W-:Y:S01]  /*49d0*/  IMAD.MOV.U32 R53, RZ, RZ, R12 ;  /* 0x000000ffff357224 */ /* 0x000fe200078e000c */
[----:B------:R-:W-:Y:S01]  /*49e0*/  MOV R52, R13 ;  /* 0x0000000d00347202 */ /* 0x000fe20000000f00 */
[----:B------:R-:W-:Y:S01]  /*49f0*/  IMAD.MOV.U32 R54, RZ, RZ, R13 ;  /* 0x000000ffff367224 */ /* 0x000fe200078e000d */
[C---:B------:R-:W-:Y:S01]  /*4a00*/  LOP3.LUT R16, R12.reuse, 0x800fffff, RZ, 0xc0, !PT ;  /* 0x800fffff0c107812 */ /* 0x040fe200078ec0ff */
[----:B------:R-:W-:Y:S01]  /*4a10*/  IMAD.MOV.U32 R59, RZ, RZ, R14 ;  /* 0x000000ffff3b7224 */ /* 0x000fe200078e000e */
[----:B------:R-:W-:Y:S01]  /*4a20*/  LOP3.LUT R14, R12, 0x7ff00000, RZ, 0xc0, !PT ;  /* 0x7ff000000c0e7812 */ /* 0x000fe200078ec0ff */
[----:B------:R-:W-:Y:S01]  /*4a30*/  IMAD.MOV.U32 R56, RZ, RZ, 0x1 ;  /* 0x00000001ff387424 */ /* 0x000fe200078e00ff */
[----:B------:R-:W-:Y:S01]  /*4a40*/  LOP3.LUT R55, R16, 0x3ff00000, RZ, 0xfc, !PT ;  /* 0x3ff0000010377812 */ /* 0x000fe200078efcff */
[----:B------:R-:W-:Y:S01]  /*4a50*/  IMAD.MOV.U32 R58, RZ, RZ, R15 ;  /* 0x000000ffff3a7224 */ /* 0x000fe200078e000f */
[C---:B------:R-:W-:Y:S01]  /*4a60*/  FSETP.GEU.AND P4, PT, |R59|.reuse, 1.469367938527859385e-39, PT ;  /* 0x001000003b00780b */ /* 0x040fe20003f8e200 */
[----:B------:R-:W-:Y:S01]  /*4a70*/  BSSY.RECONVERGENT B0, `(.L_x_70) ;  /* 0x0000055000007945 */ /* 0x000fe20003800200 */
[----:B------:R-:W-:Y:S01]  /*4a80*/  LOP3.LUT R13, R59, 0x7ff00000, RZ, 0xc0, !PT ;  /* 0x7ff000003b0d7812 */ /* 0x000fe200078ec0ff */
[----:B------:R-:W-:Y:S01]  /*4a90*/  @!P0 DMUL R54, R52, 8.98846567431157953865e+307 ;  /* 0x7fe0000034368828 */ /* 0x000fe20000000000 */
[----:B------:R-:W-:Y:S01]  /*4aa0*/  MOV R12, 0x1ca00000 ;  /* 0x1ca00000000c7802 */ /* 0x000fe20000000f00 */
[----:B------:R-:W-:Y:S01]  /*4ab0*/  IMAD.MOV.U32 R60, RZ, RZ, R58 ;  /* 0x000000ffff3c7224 */ /* 0x000fe200078e003a */
[----:B------:R-:W-:-:S03]  /*4ac0*/  ISETP.GE.U32.AND P3, PT, R13, R14, PT ;  /* 0x0000000e0d00720c */ /* 0x000fc60003f66070 */
[----:B------:R-:W0:Y:S04]  /*4ad0*/  MUFU.RCP64H R57, R55 ;  /* 0x0000003700397308 */ /* 0x000e280000001800 */
[----:B------:R-:W-:Y:S02]  /*4ae0*/  @!P4 LOP3.LUT R15, R53, 0x7ff00000, RZ, 0xc0, !PT ;  /* 0x7ff00000350fc812 */ /* 0x000fe400078ec0ff */
[----:B------:R-:W-:Y:S02]  /*4af0*/  @!P0 LOP3.LUT R14, R55, 0x7ff00000, RZ, 0xc0, !PT ;  /* 0x7ff00000370e8812 */ /* 0x000fe400078ec0ff */
[----:B------:R-:W-:-:S04]  /*4b00*/  @!P4 ISETP.GE.U32.AND P5, PT, R13, R15, PT ;  /* 0x0000000f0d00c20c */ /* 0x000fc80003fa6070 */
[----:B------:R-:W-:-:S04]  /*4b10*/  @!P4 SEL R15, R12, 0x63400000, !P5 ;  /* 0x634000000c0fc807 */ /* 0x000fc80006800000 */
[----:B------:R-:W-:Y:S01]  /*4b20*/  @!P4 LOP3.LUT R15, R15, 0x80000000, R59, 0xf8, !PT ;  /* 0x800000000f0fc812 */ /* 0x000fe200078ef83b */
[----:B0-----:R-:W-:-:S08]  /*4b30*/  DFMA R16, R56, -R54, 1 ;  /* 0x3ff000003810742b */ /* 0x001fd00000000836 */
[----:B------:R-:W-:-:S08]  /*4b40*/  DFMA R16, R16, R16, R16 ;  /* 0x000000101010722b */ /* 0x000fd00000000010 */
[----:B------:R-:W-:Y:S01]  /*4b50*/  DFMA R56, R56, R16, R56 ;  /* 0x000000103838722b */ /* 0x000fe20000000038 */
[----:B------:R-:W-:Y:S02]  /*4b60*/  SEL R16, R12, 0x63400000, !P3 ;  /* 0x634000000c107807 */ /* 0x000fe40005800000 */
[----:B------:R-:W-:Y:S01]  /*4b70*/  @!P4 LOP3.LUT R17, R15, 0x100000, RZ, 0xfc, !PT ;  /* 0x001000000f11c812 */ /* 0x000fe200078efcff */
[----:B------:R-:W-:Y:S01]  /*4b80*/  IMAD.MOV.U32 R15, RZ, RZ, R13 ;  /* 0x000000ffff0f7224 */ /* 0x000fe200078e000d */
[----:B------:R-:W-:Y:S01]  /*4b90*/  LOP3.LUT R61, R16, 0x800fffff, R59, 0xf8, !PT ;  /* 0x800fffff103d7812 */ /* 0x000fe200078ef83b */
[----:B------:R-:W-:Y:S02]  /*4ba0*/  @!P4 IMAD.MOV.U32 R16, RZ, RZ, RZ ;  /* 0x000000ffff10c224 */ /* 0x000fe400078e00ff */
[----:B------:R-:W-:-:S04]  /*4bb0*/  DFMA R62, R56, -R54, 1 ;  /* 0x3ff00000383e742b */ /* 0x000fc80000000836 */
[----:B------:R-:W-:-:S04]  /*4bc0*/  @!P4 DFMA R60, R60, 2, -R16 ;  /* 0x400000003c3cc82b */ /* 0x000fc80000000810 */
[----:B------:R-:W-:-:S06]  /*4bd0*/  DFMA R62, R56, R62, R56 ;  /* 0x0000003e383e722b */ /* 0x000fcc0000000038 */
[----:B------:R-:W-:Y:S02]  /*4be0*/  @!P4 LOP3.LUT R15, R61, 0x7ff00000, RZ, 0xc0, !PT ;  /* 0x7ff000003d0fc812 */ /* 0x000fe400078ec0ff */
[----:B------:R-:W-:-:S08]  /*4bf0*/  DMUL R16, R62, R60 ;  /* 0x0000003c3e107228 */ /* 0x000fd00000000000 */
[----:B------:R-:W-:-:S08]  /*4c00*/  DFMA R56, R16, -R54, R60 ;  /* 0x800000361038722b */ /* 0x000fd0000000003c */
[----:B------:R-:W-:Y:S01]  /*4c10*/  DFMA R56, R62, R56, R16 ;  /* 0x000000383e38722b */ /* 0x000fe20000000010 */
[----:B------:R-:W-:-:S05]  /*4c20*/  VIADD R16, R15, 0xffffffff ;  /* 0xffffffff0f107836 */ /* 0x000fca0000000000 */
[----:B------:R-:W-:Y:S01]  /*4c30*/  ISETP.GT.U32.AND P0, PT, R16, 0x7feffffe, PT ;  /* 0x7feffffe1000780c */ /* 0x000fe20003f04070 */
[----:B------:R-:W-:-:S05]  /*4c40*/  VIADD R16, R14, 0xffffffff ;  /* 0xffffffff0e107836 */ /* 0x000fca0000000000 */
[----:B------:R-:W-:-:S13]  /*4c50*/  ISETP.GT.U32.OR P0, PT, R16, 0x7feffffe, P0 ;  /* 0x7feffffe1000780c */ /* 0x000fda0000704470 */
[----:B------:R-:W-:Y:S05]  /*4c60*/  @P0 BRA `(.L_x_71) ;  /* 0x0000000000740947 */ /* 0x000fea0003800000 */
[----:B------:R-:W-:-:S04]  /*4c70*/  LOP3.LUT R14, R53, 0x7ff00000, RZ, 0xc0, !PT ;  /* 0x7ff00000350e7812 */ /* 0x000fc800078ec0ff */
[CC--:B------:R-:W-:Y:S02]  /*4c80*/  VIADDMNMX R15, R13.reuse, -R14.reuse, 0xb9600000, !PT ;  /* 0xb96000000d0f7446 */ /* 0x0c0fe4000780090e */
[----:B------:R-:W-:Y:S02]  /*4c90*/  ISETP.GE.U32.AND P0, PT, R13, R14, PT ;  /* 0x0000000e0d00720c */ /* 0x000fe40003f06070 */
[----:B------:R-:W-:Y:S02]  /*4ca0*/  VIMNMX R15, PT, PT, R15, 0x46a00000, PT ;  /* 0x46a000000f0f7848 */ /* 0x000fe40003fe0100 */
[----:B------:R-:W-:-:S04]  /*4cb0*/  SEL R12, R12, 0x63400000, !P0 ;  /* 0x634000000c0c7807 */ /* 0x000fc80004000000 */
[----:B------:R-:W-:Y:S01]  /*4cc0*/  IADD3 R15, PT, PT, -R12, R15, RZ ;  /* 0x0000000f0c0f7210 */ /* 0x000fe20007ffe1ff */
[----:B------:R-:W-:-:S04]  /*4cd0*/  IMAD.MOV.U32 R12, RZ, RZ, RZ ;  /* 0x000000ffff0c7224 */ /* 0x000fc800078e00ff */
[----:B------:R-:W-:-:S06]  /*4ce0*/  VIADD R13, R15, 0x7fe00000 ;  /* 0x7fe000000f0d7836 */ /* 0x000fcc0000000000 */
[----:B------:R-:W-:-:S10]  /*4cf0*/  DMUL R16, R56, R12 ;  /* 0x0000000c38107228 */ /* 0x000fd40000000000 */
[----:B------:R-:W-:-:S13]  /*4d00*/  FSETP.GTU.AND P0, PT, |R17|, 1.469367938527859385e-39, PT ;  /* 0x001000001100780b */ /* 0x000fda0003f0c200 */
[----:B------:R-:W-:Y:S05]  /*4d10*/  @P0 BRA `(.L_x_72) ;  /* 0x0000000000a80947 */ /* 0x000fea0003800000 */
[----:B------:R-:W-:-:S06]  /*4d20*/  DFMA R54, R56, -R54, R60 ;  /* 0x800000363836722b */ /* 0x000fcc000000003c */
[----:B------:R-:W-:-:S04]  /*4d30*/  IMAD.MOV.U32 R54, RZ, RZ, RZ ;  /* 0x000000ffff367224 */ /* 0x000fc800078e00ff */
[C---:B------:R-:W-:Y:S02]  /*4d40*/  FSETP.NEU.AND P0, PT, R55.reuse, RZ, PT ;  /* 0x000000ff3700720b */ /* 0x040fe40003f0d000 */
[----:B------:R-:W-:-:S04]  /*4d50*/  LOP3.LUT R12, R55, 0x80000000, R53, 0x48, !PT ;  /* 0x80000000370c7812 */ /* 0x000fc800078e4835 */
[----:B------:R-:W-:-:S07]  /*4d60*/  LOP3.LUT R55, R12, R13, RZ, 0xfc, !PT ;  /* 0x0000000d0c377212 */ /* 0x000fce00078efcff */
[----:B------:R-:W-:Y:S05]  /*4d70*/  @!P0 BRA `(.L_x_72) ;  /* 0x0000000000908947 */ /* 0x000fea0003800000 */
[----:B------:R-:W-:Y:S01]  /*4d80*/  IMAD.MOV R53, RZ, RZ, -R15 ;  /* 0x000000ffff357224 */ /* 0x000fe200078e0a0f */
[----:B------:R-:W-:Y:S01]  /*4d90*/  IADD3 R15, PT, PT, -R15, -0x43300000, RZ ;  /* 0xbcd000000f0f7810 */ /* 0x000fe20007ffe1ff */
[----:B------:R-:W-:-:S06]  /*4da0*/  IMAD.MOV.U32 R52, RZ, RZ, RZ ;  /* 0x000000ffff347224 */ /* 0x000fcc00078e00ff */
[----:B------:R-:W-:Y:S02]  /*4db0*/  DFMA R52, R16, -R52, R56 ;  /* 0x800000341034722b */ /* 0x000fe40000000038 */
[----:B------:R-:W-:-:S08]  /*4dc0*/  DMUL.RP R56, R56, R54 ;  /* 0x0000003638387228 */ /* 0x000fd00000008000 */
[----:B------:R-:W-:Y:S02]  /*4dd0*/  FSETP.NEU.AND P0, PT, |R53|, R15, PT ;  /* 0x0000000f3500720b */ /* 0x000fe40003f0d200 */
[----:B------:R-:W-:Y:S02]  /*4de0*/  LOP3.LUT R13, R57, R12, RZ, 0x3c, !PT ;  /* 0x0000000c390d7212 */ /* 0x000fe400078e3cff */
[----:B------:R-:W-:Y:S02]  /*4df0*/  FSEL R12, R56, R16, !P0 ;  /* 0x00000010380c7208 */ /* 0x000fe40004000000 */
[----:B------:R-:W-:Y:S02]  /*4e00*/  FSEL R13, R13, R17, !P0 ;  /* 0x000000110d0d7208 */ /* 0x000fe40004000000 */
[----:B------:R-:W-:-:S03]  /*4e10*/  MOV R16, R12 ;  /* 0x0000000c00107202 */ /* 0x000fc60000000f00 */
[----:B------:R-:W-:Y:S01]  /*4e20*/  IMAD.MOV.U32 R17, RZ, RZ, R13 ;  /* 0x000000ffff117224 */ /* 0x000fe200078e000d */
[----:B------:R-:W-:Y:S06]  /*4e30*/  BRA `(.L_x_72) ;  /* 0x0000000000607947 */ /* 0x000fec0003800000 */
.L_x_71:
[----:B------:R-:W-:-:S14]  /*4e40*/  DSETP.NAN.AND P0, PT, R58, R58, PT ;  /* 0x0000003a3a00722a */ /* 0x000fdc0003f08000 */
[----:B------:R-:W-:Y:S05]  /*4e50*/  @P0 BRA `(.L_x_73) ;  /* 0x00000000004c0947 */ /* 0x000fea0003800000 */
[----:B------:R-:W-:-:S14]  /*4e60*/  DSETP.NAN.AND P0, PT, R52, R52, PT ;  /* 0x000000343400722a */ /* 0x000fdc0003f08000 */
[----:B------:R-:W-:Y:S05]  /*4e70*/  @P0 BRA `(.L_x_74) ;  /* 0x0000000000340947 */ /* 0x000fea0003800000 */
[----:B------:R-:W-:Y:S01]  /*4e80*/  ISETP.NE.AND P0, PT, R15, R14, PT ;  /* 0x0000000e0f00720c */ /* 0x000fe20003f05270 */
[----:B------:R-:W-:Y:S02]  /*4e90*/  IMAD.MOV.U32 R16, RZ, RZ, 0x0 ;  /* 0x00000000ff107424 */ /* 0x000fe400078e00ff */
[----:B------:R-:W-:-:S10]  /*4ea0*/  IMAD.MOV.U32 R17, RZ, RZ, -0x80000 ;  /* 0xfff80000ff117424 */ /* 0x000fd400078e00ff */
[----:B------:R-:W-:Y:S05]  /*4eb0*/  @!P0 BRA `(.L_x_72) ;  /* 0x0000000000408947 */ /* 0x000fea0003800000 */
[----:B------:R-:W-:Y:S02]  /*4ec0*/  ISETP.NE.AND P0, PT, R15, 0x7ff00000, PT ;  /* 0x7ff000000f00780c */ /* 0x000fe40003f05270 */
[----:B------:R-:W-:Y:S02]  /*4ed0*/  LOP3.LUT R12, R59, 0x80000000, R53, 0x48, !PT ;  /* 0x800000003b0c7812 */ /* 0x000fe400078e4835 */
[----:B------:R-:W-:-:S13]  /*4ee0*/  ISETP.EQ.OR P0, PT, R14, RZ, !P0 ;  /* 0x000000ff0e00720c */ /* 0x000fda0004702670 */
[----:B------:R-:W-:Y:S01]  /*4ef0*/  @P0 LOP3.LUT R13, R12, 0x7ff00000, RZ, 0xfc, !PT ;  /* 0x7ff000000c0d0812 */ /* 0x000fe200078efcff */
[----:B------:R-:W-:Y:S01]  /*4f00*/  @!P0 IMAD.MOV.U32 R16, RZ, RZ, RZ ;  /* 0x000000ffff108224 */ /* 0x000fe200078e00ff */
[----:B------:R-:W-:Y:S01]  /*4f10*/  @P0 MOV R16, RZ ;  /* 0x000000ff00100202 */ /* 0x000fe20000000f00 */
[----:B------:R-:W-:Y:S02]  /*4f20*/  @!P0 IMAD.MOV.U32 R17, RZ, RZ, R12 ;  /* 0x000000ffff118224 */ /* 0x000fe400078e000c */
[----:B------:R-:W-:Y:S01]  /*4f30*/  @P0 IMAD.MOV.U32 R17, RZ, RZ, R13 ;  /* 0x000000ffff110224 */ /* 0x000fe200078e000d */
[----:B------:R-:W-:Y:S06]  /*4f40*/  BRA `(.L_x_72) ;  /* 0x00000000001c7947 */ /* 0x000fec0003800000 */
.L_x_74:
[----:B------:R-:W-:Y:S01]  /*4f50*/  LOP3.LUT R12, R53, 0x80000, RZ, 0xfc, !PT ;  /* 0x00080000350c7812 */ /* 0x000fe200078efcff */
[----:B------:R-:W-:-:S04]  /*4f60*/  IMAD.MOV.U32 R16, RZ, RZ, R52 ;  /* 0x000000ffff107224 */ /* 0x000fc800078e0034 */
[----:B------:R-:W-:Y:S01]  /*4f70*/  IMAD.MOV.U32 R17, RZ, RZ, R12 ;  /* 0x000000ffff117224 */ /* 0x000fe200078e000c */
[----:B------:R-:W-:Y:S06]  /*4f80*/  BRA `(.L_x_72) ;  /* 0x00000000000c7947 */ /* 0x000fec0003800000 */
.L_x_73:
[----:B------:R-:W-:Y:S01]  /*4f90*/  LOP3.LUT R12, R59, 0x80000, RZ, 0xfc, !PT ;  /* 0x000800003b0c7812 */ /* 0x000fe200078efcff */
[----:B------:R-:W-:-:S04]  /*4fa0*/  IMAD.MOV.U32 R16, RZ, RZ, R58 ;  /* 0x000000ffff107224 */ /* 0x000fc800078e003a */
[----:B------:R-:W-:-:S07]  /*4fb0*/  IMAD.MOV.U32 R17, RZ, RZ, R12 ;  /* 0x000000ffff117224 */ /* 0x000fce00078e000c */
.L_x_72:
[----:B------:R-:W-:Y:S05]  /*4fc0*/  BSYNC.RECONVERGENT B0 ;  /* 0x0000000000007941 */ /* 0x000fea0003800200 */
.L_x_70:
[----:B------:R-:W-:Y:S01]  /*4fd0*/  IMAD.MOV.U32 R14, RZ, RZ, R0 ;  /* 0x000000ffff0e7224 */ /* 0x000fe200078e0000 */
[----:B------:R-:W-:Y:S01]  /*4fe0*/  MOV R12, R16 ;  /* 0x00000010000c7202 */ /* 0x000fe20000000f00 */
[----:B------:R-:W-:Y:S02]  /*4ff0*/  IMAD.MOV.U32 R15, RZ, RZ, 0x0 ;  /* 0x00000000ff0f7424 */ /* 0x000fe400078e00ff */
[----:B------:R-:W-:Y:S02]  /*5000*/  IMAD.MOV.U32 R13, RZ, RZ, R17 ;  /* 0x000000ffff0d7224 */ /* 0x000fe400078e0011 */
[----:B------:R-:W-:Y:S05]  /*5010*/  RET.REL.NODEC R14 `(calcEnergies) ;  /* 0xffffffac0ef87950 */ /* 0x000fea0003c3ffff */
        .weak           $__internal_1_$__cuda_sm20_dsqrt_rn_f64_mediumpath_v1
        .type           $__internal_1_$__cuda_sm20_dsqrt_rn_f64_mediumpath_v1,@function
        .size           $__internal_1_$__cuda_sm20_dsqrt_rn_f64_mediumpath_v1,($calcEnergies$__internal_trig_reduction_slowpathd - $__internal_1_$__cuda_sm20_dsqrt_rn_f64_mediumpath_v1)
$__internal_1_$__cuda_sm20_dsqrt_rn_f64_mediumpath_v1:
[----:B------:R-:W-:Y:S01]  /*5020*/  ISETP.GE.U32.AND P3, PT, R14, -0x3400000, PT ;  /* 0xfcc000000e00780c */ /* 0x000fe20003f66070 */
[----:B------:R-:W-:Y:S01]  /*5030*/  BSSY.RECONVERGENT B4, `(.L_x_75) ;  /* 0x0000029000047945 */ /* 0x000fe20003800200 */
[----:B------:R-:W-:Y:S01]  /*5040*/  IMAD.MOV.U32 R54, RZ, RZ, R12 ;  /* 0x000000ffff367224 */ /* 0x000fe200078e000c */
[----:B------:R-:W-:Y:S01]  /*5050*/  MOV R55, R0 ;  /* 0x0000000000377202 */ /* 0x000fe20000000f00 */
[----:B------:R-:W-:Y:S02]  /*5060*/  IMAD.MOV.U32 R57, RZ, RZ, R17 ;  /* 0x000000ffff397224 */ /* 0x000fe400078e0011 */
[----:B------:R-:W-:Y:S02]  /*5070*/  IMAD.MOV.U32 R56, RZ, RZ, R18 ;  /* 0x000000ffff387224 */ /* 0x000fe400078e0012 */
[----:B------:R-:W-:Y:S02]  /*5080*/  IMAD.MOV.U32 R12, RZ, RZ, R19 ;  /* 0x000000ffff0c7224 */ /* 0x000fe400078e0013 */
[----:B------:R-:W-:-:S03]  /*5090*/  IMAD.MOV.U32 R17, RZ, RZ, R15 ;  /* 0x000000ffff117224 */ /* 0x000fc600078e000f */
[----:B------:R-:W-:Y:S05]  /*50a0*/  @!P3 BRA `(.L_x_76) ;  /* 0x000000000020b947 */ /* 0x000fea0003800000 */
[----:B------:R-:W-:-:S10]  /*50b0*/  DFMA.RM R16, R56, R12, R16 ;  /* 0x0000000c3810722b */ /* 0x000fd40000004010 */
[----:B------:R-:W-:-:S04]  /*50c0*/  IADD3 R12, P3, PT, R16, 0x1, RZ ;  /* 0x00000001100c7810 */ /* 0x000fc80007f7e0ff */
[----:B------:R-:W-:-:S06]  /*50d0*/  IADD3.X R13, PT, PT, RZ, R17, RZ, P3, !PT ;  /* 0x00000011ff0d7210 */ /* 0x000fcc0001ffe4ff */
[----:B------:R-:W-:-:S08]  /*50e0*/  DFMA.RP R54, -R16, R12, R54 ;  /* 0x0000000c1036722b */ /* 0x000fd00000008136 */
[----:B------:R-:W-:-:S06]  /*50f0*/  DSETP.GT.AND P3, PT, R54, RZ, PT ;  /* 0x000000ff3600722a */ /* 0x000fcc0003f64000 */
[----:B------:R-:W-:Y:S02]  /*5100*/  FSEL R12, R12, R16, P3 ;  /* 0x000000100c0c7208 */ /* 0x000fe40001800000 */
[----:B------:R-:W-:Y:S01]  /*5110*/  FSEL R13, R13, R17, P3 ;  /* 0x000000110d0d7208 */ /* 0x000fe20001800000 */
[----:B------:R-:W-:Y:S06]  /*5120*/  BRA `(.L_x_77) ;  /* 0x0000000000647947 */ /* 0x000fec0003800000 */
.L_x_76:
[----:B------:R-:W-:-:S14]  /*5130*/  DSETP.NE.AND P3, PT, R54, RZ, PT ;  /* 0x000000ff3600722a */ /* 0x000fdc0003f65000 */
[----:B------:R-:W-:Y:S05]  /*5140*/  @!P3 BRA `(.L_x_78) ;  /* 0x000000000058b947 */ /* 0x000fea0003800000 */
[----:B------:R-:W-:-:S13]  /*5150*/  ISETP.GE.AND P3, PT, R55, RZ, PT ;  /* 0x000000ff3700720c */ /* 0x000fda0003f66270 */
[----:B------:R-:W-:Y:S02]  /*5160*/  @!P3 IMAD.MOV.U32 R12, RZ, RZ, 0x0 ;  /* 0x00000000ff0cb424 */ /* 0x000fe400078e00ff */
[----:B------:R-:W-:Y:S01]  /*5170*/  @!P3 IMAD.MOV.U32 R13, RZ, RZ, -0x80000 ;  /* 0xfff80000ff0db424 */ /* 0x000fe200078e00ff */
[----:B------:R-:W-:Y:S06]  /*5180*/  @!P3 BRA `(.L_x_77) ;  /* 0x00000000004cb947 */ /* 0x000fec0003800000 */
[----:B------:R-:W-:-:S13]  /*5190*/  ISETP.GT.AND P3, PT, R55, 0x7fefffff, PT ;  /* 0x7fefffff3700780c */ /* 0x000fda0003f64270 */
[----:B------:R-:W-:Y:S05]  /*51a0*/  @P3 BRA `(.L_x_78) ;  /* 0x0000000000403947 */ /* 0x000fea0003800000 */
[----:B------:R-:W-:Y:S01]  /*51b0*/  DMUL R54, R54, 8.11296384146066816958e+31 ;  /* 0x4690000036367828 */ /* 0x000fe20000000000 */
[----:B------:R-:W-:Y:S01]  /*51c0*/  IMAD.MOV.U32 R16, RZ, RZ, RZ ;  /* 0x000000ffff107224 */ /* 0x000fe200078e00ff */
[----:B------:R-:W-:Y:S01]  /*51d0*/  MOV R13, 0x3fd80000 ;  /* 0x3fd80000000d7802 */ /* 0x000fe20000000f00 */
[----:B------:R-:W-:-:S03]  /*51e0*/  IMAD.MOV.U32 R12, RZ, RZ, 0x0 ;  /* 0x00000000ff0c7424 */ /* 0x000fc600078e00ff */
[----:B------:R-:W0:Y:S02]  /*51f0*/  MUFU.RSQ64H R17, R55 ;  /* 0x0000003700117308 */ /* 0x000e240000001c00 */
[----:B0-----:R-:W-:-:S08]  /*5200*/  DMUL R14, R16, R16 ;  /* 0x00000010100e7228 */ /* 0x001fd00000000000 */
[----:B------:R-:W-:-:S08]  /*5210*/  DFMA R14, R54, -R14, 1 ;  /* 0x3ff00000360e742b */ /* 0x000fd0000000080e */
[----:B------:R-:W-:Y:S02]  /*5220*/  DFMA R12, R14, R12, 0.5 ;  /* 0x3fe000000e0c742b */ /* 0x000fe4000000000c */
[----:B------:R-:W-:-:S08]  /*5230*/  DMUL R14, R16, R14 ;  /* 0x0000000e100e7228 */ /* 0x000fd00000000000 */
[----:B------:R-:W-:-:S08]  /*5240*/  DFMA R14, R12, R14, R16 ;  /* 0x0000000e0c0e722b */ /* 0x000fd00000000010 */
[----:B------:R-:W-:Y:S02]  /*5250*/  DMUL R12, R54, R14 ;  /* 0x0000000e360c7228 */ /* 0x000fe40000000000 */
[----:B------:R-:W-:-:S06]  /*5260*/  VIADD R15, R15, 0xfff00000 ;  /* 0xfff000000f0f7836 */ /* 0x000fcc0000000000 */
[----:B------:R-:W-:-:S08]  /*5270*/  DFMA R54, R12, -R12, R54 ;  /* 0x8000000c0c36722b */ /* 0x000fd00000000036 */
[----:B------:R-:W-:-:S10]  /*5280*/  DFMA R12, R14, R54, R12 ;  /* 0x000000360e0c722b */ /* 0x000fd4000000000c */
[----:B------:R-:W-:Y:S01]  /*5290*/  VIADD R13, R13, 0xfcb00000 ;  /* 0xfcb000000d0d7836 */ /* 0x000fe20000000000 */
[----:B------:R-:W-:Y:S06]  /*52a0*/  BRA `(.L_x_77) ;  /* 0x0000000000047947 */ /* 0x000fec0003800000 */
.L_x_78:
[----:B------:R-:W-:-:S11]  /*52b0*/  DADD R12, R54, R54 ;  /* 0x00000000360c7229 */ /* 0x000fd60000000036 */
.L_x_77:
[----:B------:R-:W-:Y:S05]  /*52c0*/  BSYNC.RECONVERGENT B4 ;  /* 0x0000000000047941 */ /* 0x000fea0003800200 */
.L_x_75:
[----:B------:R-:W-:Y:S01]  /*52d0*/  MOV R53, 0x0 ;  /* 0x0000000000357802 */ /* 0x000fe20000000f00 */
[----:B------:R-:W-:Y:S02]  /*52e0*/  IMAD.MOV.U32 R19, RZ, RZ, R12 ;  /* 0x000000ffff137224 */ /* 0x000fe400078e000c */
[----:B------:R-:W-:Y:S01]  /*52f0*/  IMAD.MOV.U32 R18, RZ, RZ, R13 ;  /* 0x000000ffff127224 */ /* 0x000fe200078e000d */
[----:B------:R-:W-:Y:S06]  /*5300*/  RET.REL.NODEC R52 `(calcEnergies) ;  /* 0xffffffac343c7950 */ /* 0x000fec0003c3ffff */
        .type           $calcEnergies$__internal_trig_reduction_slowpathd,@function
        .size           $calcEnergies$__internal_trig_reduction_slowpathd,(.L_x_87 - $calcEnergies$__internal_trig_reduction_slowpathd)
$calcEnergies$__internal_trig_reduction_slowpathd:
[--C-:B------:R-:W-:Y:S01]  /*5310*/  SHF.R.U32.HI R34, RZ, 0x14, R31.reuse ;  /* 0x00000014ff227819 */ /* 0x100fe2000001161f */
[----:B------:R-:W-:Y:S02]  /*5320*/  IMAD.MOV.U32 R44, RZ, RZ, R30 ;  /* 0x000000ffff2c7224 */ /* 0x000fe400078e001e */
[----:B------:R-:W-:Y:S01]  /*5330*/  IMAD.MOV.U32 R45, RZ, RZ, R31 ;  /* 0x000000ffff2d7224 */ /* 0x000fe200078e001f */
[----:B------:R-:W-:Y:S01]  /*5340*/  LOP3.LUT R0, R34, 0x7ff, RZ, 0xc0, !PT ;  /* 0x000007ff22007812 */ /* 0x000fe200078ec0ff */
[----:B------:R-:W-:-:S03]  /*5350*/  IMAD.MOV.U32 R16, RZ, RZ, RZ ;  /* 0x000000ffff107224 */ /* 0x000fc600078e00ff */
[----:B------:R-:W-:-:S13]  /*5360*/  ISETP.NE.AND P0, PT, R0, 0x7ff, PT ;  /* 0x000007ff0000780c */ /* 0x000fda0003f05270 */
[----:B------:R-:W-:Y:S05]  /*5370*/  @!P0 BRA `(.L_x_79) ;  /* 0x0000000800388947 */ /* 0x000fea0003800000 */
[----:B------:R-:W-:Y:S01]  /*5380*/  VIADD R14, R0, 0xfffffc00 ;  /* 0xfffffc00000e7836 */ /* 0x000fe20000000000 */
[----:B------:R-:W-:Y:S02]  /*5390*/  MOV R38, R31 ;  /* 0x0000001f00267202 */ /* 0x000fe40000000f00 */
[----:B------:R-:W-:Y:S02]  /*53a0*/  CS2R R46, SRZ ;  /* 0x00000000002e7805 */ /* 0x000fe4000001ff00 */
[----:B------:R-:W-:Y:S02]  /*53b0*/  SHF.R.U32.HI R0, RZ, 0x6, R14 ;  /* 0x00000006ff007819 */ /* 0x000fe4000001160e */
[----:B------:R-:W-:Y:S02]  /*53c0*/  ISETP.GE.U32.AND P0, PT, R14, 0x80, PT ;  /* 0x000000800e00780c */ /* 0x000fe40003f06070 */
[C---:B------:R-:W-:Y:S02]  /*53d0*/  IADD3 R17, PT, PT, -R0.reuse, 0x13, RZ ;  /* 0x0000001300117810 */ /* 0x040fe40007ffe1ff */
[----:B------:R-:W-:-:S02]  /*53e0*/  IADD3 R37, PT, PT, -R0, 0xf, RZ ;  /* 0x0000000f00257810 */ /* 0x000fc40007ffe1ff */
[----:B------:R-:W-:-:S04]  /*53f0*/  SEL R17, R17, 0x12, P0 ;  /* 0x0000001211117807 */ /* 0x000fc80000000000 */
[----:B------:R-:W-:-:S13]  /*5400*/  ISETP.GE.AND P0, PT, R37, R17, PT ;  /* 0x000000112500720c */ /* 0x000fda0003f06270 */
[----:B------:R-:W-:Y:S05]  /*5410*/  @P0 BRA `(.L_x_80) ;  /* 0x00000000008c0947 */ /* 0x000fea0003800000 */
[C---:B------:R-:W-:Y:S01]  /*5420*/  SHF.L.U64.HI R35, R44.reuse, 0xb, R45 ;  /* 0x0000000b2c237819 */ /* 0x040fe2000001022d */
[----:B------:R-:W-:Y:S01]  /*5430*/  IMAD.SHL.U32 R31, R44, 0x800, RZ ;  /* 0x000008002c1f7824 */ /* 0x000fe200078e00ff */
[----:B------:R-:W-:Y:S01]  /*5440*/  IADD3 R30, PT, PT, RZ, -R0, -R17 ;  /* 0x80000000ff1e7210 */ /* 0x000fe20007ffe811 */
[----:B------:R-:W-:Y:S01]  /*5450*/  IMAD.MOV.U32 R16, RZ, RZ, RZ ;  /* 0x000000ffff107224 */ /* 0x000fe200078e00ff */
[----:B------:R-:W-:Y:S02]  /*5460*/  CS2R R46, SRZ ;  /* 0x00000000002e7805 */ /* 0x000fe4000001ff00 */
[----:B------:R-:W-:Y:S01]  /*5470*/  LOP3.LUT R35, R35, 0x80000000, RZ, 0xfc, !PT ;  /* 0x8000000023237812 */ /* 0x000fe200078efcff */
[----:B------:R-:W0:Y:S01]  /*5480*/  LDCU.64 UR4, c[0x0][0x358] ;  /* 0x00006b00ff0477ac */ /* 0x000e220008000a00 */
[----:B------:R-:W-:-:S05]  /*5490*/  NOP ;  /* 0x0000000000007918 */ /* 0x000fca0000000000 */
.L_x_81:
[----:B------:R-:W1:Y:S02]  /*54a0*/  LDC.64 R14, c[0x4][RZ] ;  /* 0x01000000ff0e7b82 */ /* 0x000e640000000a00 */
[----:B-1----:R-:W-:-:S06]  /*54b0*/  IMAD.WIDE R14, R37, 0x8, R14 ;  /* 0x00000008250e7825 */ /* 0x002fcc00078e020e */
[----:B0-----:R-:W2:Y:S01]  /*54c0*/  LDG.E.64.CONSTANT R14, desc[UR4][R14.64] ;  /* 0x000000040e0e7981 */ /* 0x001ea2000c1e9b00 */
[----:B------:R-:W-:Y:S01]  /*54d0*/  IADD3 R30, PT, PT, R30, 0x1, RZ ;  /* 0x000000011e1e7810 */ /* 0x000fe20007ffe0ff */
[----:B------:R-:W-:Y:S02]  /*54e0*/  VIADD R37, R37, 0x1 ;  /* 0x0000000125257836 */ /* 0x000fe40000000000 */
[----:B--2---:R-:W-:-:S04]  /*54f0*/  IMAD.WIDE.U32 R46, P2, R14, R31, R46 ;  /* 0x0000001f0e2e7225 */ /* 0x004fc8000784002e */
[----:B------:R-:W-:Y:S02]  /*5500*/  IMAD R39, R14, R35, RZ ;  /* 0x000000230e277224 */ /* 0x000fe400078e02ff */
[CC--:B------:R-:W-:Y:S02]  /*5510*/  IMAD R44, R15.reuse, R31.reuse, RZ ;  /* 0x0000001f0f2c7224 */ /* 0x0c0fe400078e02ff */
[----:B------:R-:W-:Y:S01]  /*5520*/  IMAD.HI.U32 R45, R15, R31, RZ ;  /* 0x0000001f0f2d7227 */ /* 0x000fe200078e00ff */
[----:B------:R-:W-:-:S03]  /*5530*/  IADD3 R47, P0, PT, R39, R47, RZ ;  /* 0x0000002f272f7210 */ /* 0x000fc60007f1e0ff */
[----:B------:R-:W-:Y:S01]  /*5540*/  IMAD R39, R16, 0x8, R1 ;  /* 0x0000000810277824 */ /* 0x000fe200078e0201 */
[----:B------:R-:W-:Y:S01]  /*5550*/  IADD3 R47, P1, PT, R44, R47, RZ ;  /* 0x0000002f2c2f7210 */ /* 0x000fe20007f3e0ff */
[----:B------:R-:W-:-:S04]  /*5560*/  IMAD.HI.U32 R44, R14, R35, RZ ;  /* 0x000000230e2c7227 */ /* 0x000fc800078e00ff */
[----:B------:R-:W-:Y:S01]  /*5570*/  IMAD.X R14, RZ, RZ, R44, P2 ;  /* 0x000000ffff0e7224 */ /* 0x000fe200010e062c */
[----:B------:R0:W-:Y:S01]  /*5580*/  STL.64 [R39], R46 ;  /* 0x0000002e27007387 */ /* 0x0001e20000100a00 */
[----:B------:R-:W-:-:S03]  /*5590*/  IMAD.HI.U32 R44, R15, R35, RZ ;  /* 0x000000230f2c7227 */ /* 0x000fc600078e00ff */
[----:B------:R-:W-:Y:S01]  /*55a0*/  IADD3.X R14, P0, PT, R45, R14, RZ, P0, !PT ;  /* 0x0000000e2d0e7210 */ /* 0x000fe2000071e4ff */
[----:B------:R-:W-:Y:S02]  /*55b0*/  IMAD R15, R15, R35, RZ ;  /* 0x000000230f0f7224 */ /* 0x000fe400078e02ff */
[----:B------:R-:W-:-:S03]  /*55c0*/  VIADD R16, R16, 0x1 ;  /* 0x0000000110107836 */ /* 0x000fc60000000000 */
[----:B------:R-:W-:Y:S01]  /*55d0*/  IADD3.X R15, P1, PT, R15, R14, RZ, P1, !PT ;  /* 0x0000000e0f0f7210 */ /* 0x000fe20000f3e4ff */
[----:B------:R-:W-:Y:S01]  /*55e0*/  IMAD.X R14, RZ, RZ, R44, P0 ;  /* 0x000000ffff0e7224 */ /* 0x000fe200000e062c */
[----:B------:R-:W-:Y:S02]  /*55f0*/  ISETP.NE.AND P0, PT, R30, -0xf, PT ;  /* 0xfffffff11e00780c */ /* 0x000fe40003f05270 */
[----:B0-----:R-:W-:Y:S01]  /*5600*/  MOV R46, R15 ;  /* 0x0000000f002e7202 */ /* 0x001fe20000000f00 */
[----:B------:R-:W-:-:S04]  /*5610*/  IMAD.X R14, RZ, RZ, R14, P1 ;  /* 0x000000ffff0e7224 */ /* 0x000fc800008e060e */
[----:B------:R-:W-:-:S06]  /*5620*/  IMAD.MOV.U32 R47, RZ, RZ, R14 ;  /* 0x000000ffff2f7224 */ /* 0x000fcc00078e000e */
[----:B------:R-:W-:Y:S05]  /*5630*/  @P0 BRA `(.L_x_81) ;  /* 0xfffffffc00980947 */ /* 0x000fea000383ffff */
[----:B------:R-:W-:-:S07]  /*5640*/  IMAD.MOV.U32 R37, RZ, RZ, R17 ;  /* 0x000000ffff257224 */ /* 0x000fce00078e0011 */
.L_x_80:
[----:B------:R-:W-:Y:S01]  /*5650*/  LOP3.LUT P0, R49, R34, 0x3f, RZ, 0xc0, !PT ;  /* 0x0000003f22317812 */ /* 0x000fe2000780c0ff */
[----:B------:R-:W-:-:S04]  /*5660*/  IMAD.IADD R0, R0, 0x1, R37 ;  /* 0x0000000100007824 */ /* 0x000fc800078e0225 */
[----:B------:R-:W-:-:S05]  /*5670*/  IMAD.U32 R53, R0, 0x8, R1 ;  /* 0x0000000800357824 */ /* 0x000fca00078e0001 */
[----:B------:R0:W-:Y:S04]  /*5680*/  STL.64 [R53+-0x78], R46 ;  /* 0xffff882e35007387 */ /* 0x0001e80000100a00 */
[----:B------:R-:W2:Y:S04]  /*5690*/  @P0 LDL.64 R44, [R1+0x8] ;  /* 0x00000800012c0983 */ /* 0x000ea80000100a00 */
[----:B------:R-:W3:Y:S04]  /*56a0*/  LDL.64 R14, [R1+0x10] ;  /* 0x00001000010e7983 */ /* 0x000ee80000100a00 */
[----:B------:R-:W4:Y:S01]  /*56b0*/  LDL.64 R16, [R1+0x18] ;  /* 0x0000180001107983 */ /* 0x000f220000100a00 */
[----:B------:R-:W-:Y:S01]  /*56c0*/  @P0 LOP3.LUT R0, R34, 0x3f, RZ, 0xc, !PT ;  /* 0x0000003f22000812 */ /* 0x000fe200078e0cff */
[----:B------:R-:W-:Y:S01]  /*56d0*/  BSSY.RECONVERGENT B0, `(.L_x_82) ;  /* 0x0000034000007945 */ /* 0x000fe20003800200 */
[----:B--2---:R-:W-:-:S02]  /*56e0*/  @P0 SHF.R.U64 R31, R44, 0x1, R45 ;  /* 0x000000012c1f0819 */ /* 0x004fc4000000122d */
[----:B------:R-:W-:Y:S02]  /*56f0*/  @P0 SHF.R.U32.HI R35, RZ, 0x1, R45 ;  /* 0x00000001ff230819 */ /* 0x000fe4000001162d */
[--C-:B---3--:R-:W-:Y:S02]  /*5700*/  @P0 SHF.R.U32.HI R45, RZ, 0x1, R15.reuse ;  /* 0x00000001ff2d0819 */ /* 0x108fe4000001160f */
[C---:B------:R-:W-:Y:S02]  /*5710*/  @P0 SHF.R.U64 R39, R14.reuse, 0x1, R15 ;  /* 0x000000010e270819 */ /* 0x040fe4000000120f */
[----:B------:R-:W-:Y:S02]  /*5720*/  @P0 SHF.R.U64 R30, R31, R0, R35 ;  /* 0x000000001f1e0219 */ /* 0x000fe40000001223 */
[CC--:B------:R-:W-:Y:S02]  /*5730*/  @P0 SHF.L.U64.HI R34, R14.reuse, R49.reuse, R15 ;  /* 0x000000310e220219 */ /* 0x0c0fe4000001020f */
[----:B------:R-:W-:-:S02]  /*5740*/  @P0 SHF.L.U32 R37, R14, R49, RZ ;  /* 0x000000310e250219 */ /* 0x000fc400000006ff */
[-C--:B------:R-:W-:Y:S02]  /*5750*/  @P0 SHF.R.U32.HI R31, RZ, R0.reuse, R35 ;  /* 0x00000000ff1f0219 */ /* 0x080fe40000011623 */
[----:B----4-:R-:W-:Y:S02]  /*5760*/  @P0 SHF.L.U32 R35, R16, R49, RZ ;  /* 0x0000003110230219 */ /* 0x010fe400000006ff */
[----:B------:R-:W-:Y:S02]  /*5770*/  @P0 SHF.R.U64 R44, R39, R0, R45 ;  /* 0x00000000272c0219 */ /* 0x000fe4000000122d */
[----:B------:R-:W-:Y:S02]  /*5780*/  @P0 LOP3.LUT R14, R37, R30, RZ, 0xfc, !PT ;  /* 0x0000001e250e0212 */ /* 0x000fe400078efcff */
[----:B------:R-:W-:Y:S02]  /*5790*/  @P0 LOP3.LUT R15, R34, R31, RZ, 0xfc, !PT ;  /* 0x0000001f220f0212 */ /* 0x000fe400078efcff */
[----:B------:R-:W-:-:S02]  /*57a0*/  @P0 SHF.L.U64.HI R49, R16, R49, R17 ;  /* 0x0000003110310219 */ /* 0x000fc40000010211 */
[----:B------:R-:W-:Y:S02]  /*57b0*/  @P0 LOP3.LUT R16, R35, R44, RZ, 0xfc, !PT ;  /* 0x0000002c23100212 */ /* 0x000fe400078efcff */
[----:B------:R-:W-:Y:S02]  /*57c0*/  @P0 SHF.R.U32.HI R0, RZ, R0, R45 ;  /* 0x00000000ff000219 */ /* 0x000fe4000001162d */
[C---:B------:R-:W-:Y:S02]  /*57d0*/  SHF.L.U32 R34, R14.reuse, 0x2, RZ ;  /* 0x000000020e227819 */ /* 0x040fe400000006ff */
[----:B------:R-:W-:Y:S02]  /*57e0*/  SHF.L.U64.HI R35, R14, 0x2, R15 ;  /* 0x000000020e237819 */ /* 0x000fe4000001020f */
[----:B------:R-:W-:Y:S02]  /*57f0*/  @P0 LOP3.LUT R17, R49, R0, RZ, 0xfc, !PT ;  /* 0x0000000031110212 */ /* 0x000fe400078efcff */
[----:B------:R-:W-:-:S02]  /*5800*/  SHF.L.W.U32.HI R15, R15, 0x2, R16 ;  /* 0x000000020f0f7819 */ /* 0x000fc40000010e10 */
[----:B------:R-:W-:Y:S02]  /*5810*/  IADD3 RZ, P0, PT, RZ, -R34, RZ ;  /* 0x80000022ffff7210 */ /* 0x000fe40007f1e0ff */
[----:B------:R-:W-:Y:S02]  /*5820*/  LOP3.LUT R0, RZ, R35, RZ, 0x33, !PT ;  /* 0x00000023ff007212 */ /* 0x000fe400078e33ff */
[----:B------:R-:W-:Y:S02]  /*5830*/  SHF.L.W.U32.HI R16, R16, 0x2, R17 ;  /* 0x0000000210107819 */ /* 0x000fe40000010e11 */
[----:B------:R-:W-:Y:S02]  /*5840*/  LOP3.LUT R30, RZ, R15, RZ, 0x33, !PT ;  /* 0x0000000fff1e7212 */ /* 0x000fe400078e33ff */
[----:B------:R-:W-:Y:S02]  /*5850*/  IADD3.X R14, P0, PT, RZ, R0, RZ, P0, !PT ;  /* 0x00000000ff0e7210 */ /* 0x000fe4000071e4ff */
[----:B------:R-:W-:-:S02]  /*5860*/  LOP3.LUT R0, RZ, R16, RZ, 0x33, !PT ;  /* 0x00000010ff007212 */ /* 0x000fc400078e33ff */
[----:B------:R-:W-:Y:S02]  /*5870*/  IADD3.X R30, P1, PT, RZ, R30, RZ, P0, !PT ;  /* 0x0000001eff1e7210 */ /* 0x000fe4000073e4ff */
[----:B------:R-:W-:-:S03]  /*5880*/  ISETP.GT.U32.AND P2, PT, R15, -0x1, PT ;  /* 0xffffffff0f00780c */ /* 0x000fc60003f44070 */
[----:B------:R-:W-:Y:S01]  /*5890*/  IMAD.X R31, RZ, RZ, R0, P1 ;  /* 0x000000ffff1f7224 */ /* 0x000fe200008e0600 */
[----:B------:R-:W-:-:S04]  /*58a0*/  ISETP.GT.AND.EX P0, PT, R16, -0x1, PT, P2 ;  /* 0xffffffff1000780c */ /* 0x000fc80003f04320 */
[----:B------:R-:W-:Y:S02]  /*58b0*/  SEL R44, R16, R31, P0 ;  /* 0x0000001f102c7207 */ /* 0x000fe40000000000 */
[----:B------:R-:W-:Y:S02]  /*58c0*/  SEL R31, R15, R30, P0 ;  /* 0x0000001e0f1f7207 */ /* 0x000fe40000000000 */
[----:B------:R-:W-:Y:S02]  /*58d0*/  ISETP.NE.U32.AND P1, PT, R44, RZ, PT ;  /* 0x000000ff2c00720c */ /* 0x000fe40003f25070 */
[----:B------:R-:W-:Y:S02]  /*58e0*/  SEL R35, R35, R14, P0 ;  /* 0x0000000e23237207 */ /* 0x000fe40000000000 */
[----:B------:R-:W-:Y:S01]  /*58f0*/  SEL R15, R31, R44, !P1 ;  /* 0x0000002c1f0f7207 */ /* 0x000fe20004800000 */
[----:B------:R-:W-:-:S05]  /*5900*/  @!P0 IMAD.MOV R34, RZ, RZ, -R34 ;  /* 0x000000ffff228224 */ /* 0x000fca00078e0a22 */
[----:B------:R-:W1:Y:S02]  /*5910*/  FLO.U32 R15, R15 ;  /* 0x0000000f000f7300 */ /* 0x000e6400000e0000 */
[C---:B-1----:R-:W-:Y:S02]  /*5920*/  IADD3 R30, PT, PT, -R15.reuse, 0x1f, RZ ;  /* 0x0000001f0f1e7810 */ /* 0x042fe40007ffe1ff */
[----:B------:R-:W-:-:S03]  /*5930*/  IADD3 R0, PT, PT, -R15, 0x3f, RZ ;  /* 0x0000003f0f007810 */ /* 0x000fc60007ffe1ff */
[----:B------:R-:W-:-:S05]  /*5940*/  @P1 IMAD.MOV R0, RZ, RZ, R30 ;  /* 0x000000ffff001224 */ /* 0x000fca00078e021e */
[----:B------:R-:W-:-:S13]  /*5950*/  ISETP.NE.AND P1, PT, R0, RZ, PT ;  /* 0x000000ff0000720c */ /* 0x000fda0003f25270 */
[----:B0-----:R-:W-:Y:S05]  /*5960*/  @!P1 BRA `(.L_x_83) ;  /* 0x0000000000289947 */ /* 0x001fea0003800000 */
[----:B------:R-:W-:Y:S02]  /*5970*/  LOP3.LUT R14, R0, 0x3f, RZ, 0xc0, !PT ;  /* 0x0000003f000e7812 */ /* 0x000fe400078ec0ff */
[--C-:B------:R-:W-:Y:S02]  /*5980*/  SHF.R.U64 R30, R34, 0x1, R35.reuse ;  /* 0x00000001221e7819 */ /* 0x100fe40000001223 */
[----:B------:R-:W-:Y:S02]  /*5990*/  SHF.R.U32.HI R34, RZ, 0x1, R35 ;  /* 0x00000001ff227819 */ /* 0x000fe40000011623 */
[----:B------:R-:W-:Y:S02]  /*59a0*/  LOP3.LUT R15, R0, 0x3f, RZ, 0xc, !PT ;  /* 0x0000003f000f7812 */ /* 0x000fe400078e0cff */
[CC--:B------:R-:W-:Y:S02]  /*59b0*/  SHF.L.U64.HI R44, R31.reuse, R14.reuse, R44 ;  /* 0x0000000e1f2c7219 */ /* 0x0c0fe4000001022c */
[----:B------:R-:W-:-:S02]  /*59c0*/  SHF.L.U32 R31, R31, R14, RZ ;  /* 0x0000000e1f1f7219 */ /* 0x000fc400000006ff */
[-CC-:B------:R-:W-:Y:S02]  /*59d0*/  SHF.R.U64 R14, R30, R15.reuse, R34.reuse ;  /* 0x0000000f1e0e7219 */ /* 0x180fe40000001222 */
[----:B------:R-:W-:Y:S02]  /*59e0*/  SHF.R.U32.HI R15, RZ, R15, R34 ;  /* 0x0000000fff0f7219 */ /* 0x000fe40000011622 */
[----:B------:R-:W-:Y:S02]  /*59f0*/  LOP3.LUT R31, R31, R14, RZ, 0xfc, !PT ;  /* 0x0000000e1f1f7212 */ /* 0x000fe400078efcff */
[----:B------:R-:W-:-:S07]  /*5a00*/  LOP3.LUT R44, R44, R15, RZ, 0xfc, !PT ;  /* 0x0000000f2c2c7212 */ /* 0x000fce00078efcff */
.L_x_83:
[----:B------:R-:W-:Y:S05]  /*5a10*/  BSYNC.RECONVERGENT B0 ;  /* 0x0000000000007941 */ /* 0x000fea0003800200 */
.L_x_82:
[----:B------:R-:W-:Y:S02]  /*5a20*/  HFMA2 R15, -RZ, RZ, 0, 0 ;  /* 0x00000000ff0f7431 */ /* 0x000fe400000001ff */
[----:B------:R-:W-:Y:S01]  /*5a30*/  IMAD.WIDE.U32 R34, R31, 0x2168c235, RZ ;  /* 0x2168c2351f227825 */ /* 0x000fe200078e00ff */
[----:B------:R-:W-:-:S03]  /*5a40*/  SHF.R.U32.HI R17, RZ, 0x1e, R17 ;  /* 0x0000001eff117819 */ /* 0x000fc60000011611 */
[----:B------:R-:W-:Y:S01]  /*5a50*/  IMAD.MOV.U32 R14, RZ, RZ, R35 ;  /* 0x000000ffff0e7224 */ /* 0x000fe200078e0023 */
[----:B------:R-:W-:Y:S01]  /*5a60*/  IADD3 RZ, P1, PT, R34, R34, RZ ;  /* 0x0000002222ff7210 */ /* 0x000fe20007f3e0ff */
[----:B------:R-:W-:Y:S01]  /*5a70*/  IMAD.HI.U32 R30, R44, -0x36f0255e, RZ ;  /* 0xc90fdaa22c1e7827 */ /* 0x000fe200078e00ff */
[----:B------:R-:W-:-:S03]  /*5a80*/  LEA.HI R16, R16, R17, RZ, 0x1 ;  /* 0x0000001110107211 */ /* 0x000fc600078f08ff */
[----:B------:R-:W-:-:S04]  /*5a90*/  IMAD.WIDE.U32 R14, R31, -0x36f0255e, R14 ;  /* 0xc90fdaa21f0e7825 */ /* 0x000fc800078e000e */
[C---:B------:R-:W-:Y:S02]  /*5aa0*/  IMAD R31, R44.reuse, -0x36f0255e, RZ ;  /* 0xc90fdaa22c1f7824 */ /* 0x040fe400078e02ff */
[----:B------:R-:W-:-:S04]  /*5ab0*/  IMAD.WIDE.U32 R14, P2, R44, 0x2168c235, R14 ;  /* 0x2168c2352c0e7825 */ /* 0x000fc8000784000e */
[----:B------:R-:W-:Y:S01]  /*5ac0*/  IMAD.X R30, RZ, RZ, R30, P2 ;  /* 0x000000ffff1e7224 */ /* 0x000fe200010e061e */
[----:B------:R-:W-:Y:S02]  /*5ad0*/  IADD3 R15, P2, PT, R31, R15, RZ ;  /* 0x0000000f1f0f7210 */ /* 0x000fe40007f5e0ff */
[----:B------:R-:W-:Y:S02]  /*5ae0*/  IADD3.X RZ, P1, PT, R14, R14, RZ, P1, !PT ;  /* 0x0000000e0eff7210 */ /* 0x000fe40000f3e4ff */
[C---:B------:R-:W-:Y:S01]  /*5af0*/  ISETP.GT.U32.AND P3, PT, R15.reuse, RZ, PT ;  /* 0x000000ff0f00720c */ /* 0x040fe20003f64070 */
[----:B------:R-:W-:Y:S01]  /*5b00*/  IMAD.X R30, RZ, RZ, R30, P2 ;  /* 0x000000ffff1e7224 */ /* 0x000fe200010e061e */
[----:B------:R-:W-:-:S04]  /*5b10*/  IADD3.X R14, P2, PT, R15, R15, RZ, P1, !PT ;  /* 0x0000000f0f0e7210 */ /* 0x000fc80000f5e4ff */
[C---:B------:R-:W-:Y:S01]  /*5b20*/  ISETP.GT.AND.EX P1, PT, R30.reuse, RZ, PT, P3 ;  /* 0x000000ff1e00720c */ /* 0x040fe20003f24330 */
[----:B------:R-:W-:-:S03]  /*5b30*/  IMAD.X R31, R30, 0x1, R30, P2 ;  /* 0x000000011e1f7824 */ /* 0x000fc600010e061e */
[----:B------:R-:W-:Y:S02]  /*5b40*/  SEL R14, R14, R15, P1 ;  /* 0x0000000f0e0e7207 */ /* 0x000fe40000800000 */
[----:B------:R-:W-:Y:S02]  /*5b50*/  SEL R31, R31, R30, P1 ;  /* 0x0000001e1f1f7207 */ /* 0x000fe40000800000 */
[----:B------:R-:W-:Y:S02]  /*5b60*/  IADD3 R14, P2, PT, R14, 0x1, RZ ;  /* 0x000000010e0e7810 */ /* 0x000fe40007f5e0ff */
[----:B------:R-:W-:Y:S02]  /*5b70*/  SEL R15, RZ, 0xffffffff, !P1 ;  /* 0xffffffffff0f7807 */ /* 0x000fe40004800000 */
[----:B------:R-:W-:Y:S01]  /*5b80*/  LOP3.LUT P1, R38, R38, 0x80000000, RZ, 0xc0, !PT ;  /* 0x8000000026267812 */ /* 0x000fe2000782c0ff */
[----:B------:R-:W-:Y:S01]  /*5b90*/  IMAD.X R31, RZ, RZ, R31, P2 ;  /* 0x000000ffff1f7224 */ /* 0x000fe200010e061f */
[----:B------:R-:W-:-:S02]  /*5ba0*/  IADD3 R15, PT, PT, R15, -R0, RZ ;  /* 0x800000000f0f7210 */ /* 0x000fc40007ffe0ff */
[----:B------:R-:W-:Y:S02]  /*5bb0*/  @!P0 LOP3.LUT R38, R38, 0x80000000, RZ, 0x3c, !PT ;  /* 0x8000000026268812 */ /* 0x000fe400078e3cff */
[----:B------:R-:W-:Y:S01]  /*5bc0*/  SHF.R.U64 R14, R14, 0xa, R31 ;  /* 0x0000000a0e0e7819 */ /* 0x000fe2000000121f */
[----:B------:R-:W-:-:S03]  /*5bd0*/  IMAD.SHL.U32 R15, R15, 0x100000, RZ ;  /* 0x001000000f0f7824 */ /* 0x000fc600078e00ff */
[----:B------:R-:W-:-:S03]  /*5be0*/  IADD3 R14, P2, PT, R14, 0x1, RZ ;  /* 0x000000010e0e7810 */ /* 0x000fc60007f5e0ff */
[----:B------:R-:W-:Y:S01]  /*5bf0*/  @P1 IMAD.MOV R16, RZ, RZ, -R16 ;  /* 0x000000ffff101224 */ /* 0x000fe200078e0a10 */
[----:B------:R-:W-:-:S04]  /*5c00*/  LEA.HI.X R31, R31, RZ, RZ, 0x16, P2 ;  /* 0x000000ff1f1f7211 */ /* 0x000fc800010fb4ff */
[--C-:B------:R-:W-:Y:S02]  /*5c10*/  SHF.R.U64 R0, R14, 0x1, R31.reuse ;  /* 0x000000010e007819 */ /* 0x100fe4000000121f */
[----:B------:R-:W-:Y:S02]  /*5c20*/  SHF.R.U32.HI R14, RZ, 0x1, R31 ;  /* 0x00000001ff0e7819 */ /* 0x000fe4000001161f */
[----:B------:R-:W-:-:S04]  /*5c30*/  IADD3 R44, P2, P3, RZ, RZ, R0 ;  /* 0x000000ffff2c7210 */ /* 0x000fc80007b5e000 */
[----:B------:R-:W-:-:S04]  /*5c40*/  IADD3.X R15, PT, PT, R15, 0x3fe00000, R14, P2, P3 ;  /* 0x3fe000000f0f7810 */ /* 0x000fc800017e640e */
[----:B------:R-:W-:-:S07]  /*5c50*/  LOP3.LUT R45, R15, R38, RZ, 0xfc, !PT ;  /* 0x000000260f2d7212 */ /* 0x000fce00078efcff */
.L_x_79:
[----:B------:R-:W-:-:S04]  /*5c60*/  IMAD.MOV.U32 R37, RZ, RZ, 0x0 ;  /* 0x00000000ff257424 */ /* 0x000fc800078e00ff */
[----:B------:R-:W-:Y:S05]  /*5c70*/  RET.REL.NODEC R36 `(calcEnergies) ;  /* 0xffffffa024e07950 */ /* 0x000fea0003c3ffff */
.L_x_84:
[----:B------:R-:W-:-:S00]  /*5c80*/  BRA `(.L_x_84) ;  /* 0xfffffffc00fc7947 */ /* 0x000fc0000383ffff */
[----:B------:R-:W-:-:S00]  /*5c90*/  NOP ;  /* 0x0000000000007918 */ /* 0x000fc00000000000 */
        /* <DEDUP_REMOVED lines=14> */
.L_x_87:


//--------------------- .nv.global.init           --------------------------
	.section	.nv.global.init,"aw",@progbits
	.align	8
.nv.global.init:
	.type		__cudart_i2opi_d,@object
	.size		__cudart_i2opi_d,(.L_0 - __cudart_i2opi_d)
__cudart_i2opi_d:
        /*0000*/ 	.byte	0x08, 0x5d, 0x8d, 0x1f, 0xb1, 0x5f, 0xfb, 0x6b, 0xea, 0x92, 0x52, 0x8a, 0xf7, 0x39, 0x07, 0x3d
        /* <DEDUP_REMOVED lines=8> */
.L_0:


//--------------------- .nv.shared.calcEnergies   --------------------------
	.section	.nv.shared.calcEnergies,"aw",@nobits
	.sectionflags	@""
	.align	16
	.zero		1024


//--------------------- .nv.shared.reserved.0     --------------------------
	.section	.nv.shared.reserved.0,"aw",@nobits
	.weak		__nv_reservedSMEM_offset_0_alias
	.size		__nv_reservedSMEM_offset_0_alias, 0, 64
	.other		__nv_reservedSMEM_offset_0_alias,@"STO_CUDA_RESERVED_SHARED STV_DEFAULT"
__nv_reservedSMEM_offset_0_alias:
	.zero		0
	.zero		64


//--------------------- .nv.constant0.calcEnergies --------------------------
	.section	.nv.constant0.calcEnergies,"a",@progbits
	.sectionflags	@""
	.align	4
.nv.constant0.calcEnergies:
	.zero		984


//--------------------- SYMBOLS --------------------------

	.type		.nv.reservedSmem.offset0,@object
	.size		.nv.reservedSmem.offset0,0x4
	.type		.nv.reservedSmem.cap,@object
	.size		.nv.reservedSmem.cap,0x4
